//
// Generated by NVIDIA NVVM Compiler
//
// Compiler Build ID: CL-36424714
// Cuda compilation tools, release 13.0, V13.0.88
// Based on NVVM 20.0.0
//

.version 9.0
.target sm_100
.address_size 64

	// .globl	efi_precompute_diffs_f32

.visible .entry efi_precompute_diffs_f32(
	.param .u64 .ptr .align 1 efi_precompute_diffs_f32_param_0,
	.param .u64 .ptr .align 1 efi_precompute_diffs_f32_param_1,
	.param .u32 efi_precompute_diffs_f32_param_2,
	.param .u64 .ptr .align 1 efi_precompute_diffs_f32_param_3,
	.param .u64 .ptr .align 1 efi_precompute_diffs_f32_param_4
)
{
	.reg .pred 	%p<13>;
	.reg .b32 	%r<21>;
	.reg .b32 	%f<12>;
	.reg .b64 	%rd<18>;

	ld.param.u64 	%rd4, [efi_precompute_diffs_f32_param_0];
	ld.param.u64 	%rd5, [efi_precompute_diffs_f32_param_1];
	ld.param.u32 	%r10, [efi_precompute_diffs_f32_param_2];
	ld.param.u64 	%rd7, [efi_precompute_diffs_f32_param_3];
	ld.param.u64 	%rd6, [efi_precompute_diffs_f32_param_4];
	cvta.to.global.u64 	%rd1, %rd7;
	mov.u32 	%r11, %ctaid.x;
	mov.u32 	%r1, %ntid.x;
	mov.u32 	%r12, %tid.x;
	mad.lo.s32 	%r2, %r11, %r1, %r12;
	setp.ne.s32 	%p1, %r2, 0;
	@%p1 bra 	$L__BB0_2;
	mov.b32 	%r13, 2143289344;
	st.global.u32 	[%rd1], %r13;
$L__BB0_2:
	add.s32 	%r18, %r2, 1;
	setp.ge.s32 	%p2, %r18, %r10;
	mov.u32 	%r20, %r10;
	@%p2 bra 	$L__BB0_7;
	mov.u32 	%r14, %nctaid.x;
	mul.lo.s32 	%r4, %r1, %r14;
	cvta.to.global.u64 	%rd2, %rd4;
	cvta.to.global.u64 	%rd3, %rd5;
	mov.u32 	%r20, %r10;
$L__BB0_4:
	add.s32 	%r15, %r18, 128;
	setp.ge.s32 	%p3, %r15, %r10;
	@%p3 bra 	$L__BB0_6;
	mul.wide.s32 	%rd10, %r18, 4;
	add.s64 	%rd11, %rd4, %rd10;
	add.s64 	%rd8, %rd11, 512;
	// begin inline asm
	prefetch.global.L2 [%rd8];
	// end inline asm
	add.s64 	%rd12, %rd5, %rd10;
	add.s64 	%rd9, %rd12, 512;
	// begin inline asm
	prefetch.global.L2 [%rd9];
	// end inline asm
$L__BB0_6:
	mul.wide.s32 	%rd13, %r18, 4;
	add.s64 	%rd14, %rd2, %rd13;
	ld.global.f32 	%f1, [%rd14+-4];
	ld.global.f32 	%f2, [%rd14];
	add.s64 	%rd15, %rd3, %rd13;
	ld.global.f32 	%f3, [%rd15];
	abs.f32 	%f4, %f2;
	setp.equ.f32 	%p4, %f4, 0f7F800000;
	abs.f32 	%f5, %f1;
	setp.equ.f32 	%p5, %f5, 0f7F800000;
	or.pred  	%p6, %p4, %p5;
	abs.f32 	%f7, %f3;
	setp.equ.f32 	%p7, %f7, 0f7F800000;
	or.pred  	%p8, %p6, %p7;
	sub.f32 	%f9, %f2, %f1;
	fma.rn.f32 	%f10, %f9, %f3, 0f00000000;
	min.s32 	%r16, %r18, %r20;
	selp.b32 	%r20, %r20, %r16, %p8;
	selp.f32 	%f11, 0f7FC00000, %f10, %p8;
	add.s64 	%rd16, %rd1, %rd13;
	st.global.f32 	[%rd16], %f11;
	add.s32 	%r18, %r18, %r4;
	setp.lt.s32 	%p9, %r18, %r10;
	@%p9 bra 	$L__BB0_4;
$L__BB0_7:
	setp.eq.s64 	%p10, %rd6, 0;
	setp.ge.s32 	%p11, %r20, %r10;
	or.pred  	%p12, %p10, %p11;
	@%p12 bra 	$L__BB0_9;
	cvta.to.global.u64 	%rd17, %rd6;
	atom.global.min.s32 	%r17, [%rd17], %r20;
$L__BB0_9:
	ret;

}
	// .globl	efi_batch_f32
.visible .entry efi_batch_f32(
	.param .u64 .ptr .align 1 efi_batch_f32_param_0,
	.param .u64 .ptr .align 1 efi_batch_f32_param_1,
	.param .u64 .ptr .align 1 efi_batch_f32_param_2,
	.param .u64 .ptr .align 1 efi_batch_f32_param_3,
	.param .u32 efi_batch_f32_param_4,
	.param .u32 efi_batch_f32_param_5,
	.param .u32 efi_batch_f32_param_6,
	.param .u64 .ptr .align 1 efi_batch_f32_param_7
)
{
	.reg .pred 	%p<35>;
	.reg .b32 	%r<64>;
	.reg .b32 	%f<98>;
	.reg .b64 	%rd<44>;

	ld.param.u64 	%rd12, [efi_batch_f32_param_0];
	ld.param.u64 	%rd15, [efi_batch_f32_param_1];
	ld.param.u64 	%rd13, [efi_batch_f32_param_2];
	ld.param.u64 	%rd14, [efi_batch_f32_param_3];
	ld.param.u32 	%r38, [efi_batch_f32_param_4];
	ld.param.u32 	%r39, [efi_batch_f32_param_5];
	ld.param.u32 	%r40, [efi_batch_f32_param_6];
	ld.param.u64 	%rd16, [efi_batch_f32_param_7];
	cvta.to.global.u64 	%rd1, %rd16;
	cvta.to.global.u64 	%rd2, %rd15;
	cvta.to.global.u64 	%rd3, %rd12;
	mov.u32 	%r1, %ctaid.x;
	setp.ge.s32 	%p1, %r1, %r40;
	setp.lt.s32 	%p2, %r38, 1;
	setp.ge.s32 	%p3, %r39, %r38;
	or.pred  	%p4, %p1, %p3;
	or.pred  	%p5, %p4, %p2;
	@%p5 bra 	$L__BB1_24;
	cvta.to.global.u64 	%rd17, %rd13;
	cvta.to.global.u64 	%rd18, %rd14;
	mul.wide.u32 	%rd19, %r1, 4;
	add.s64 	%rd20, %rd17, %rd19;
	ld.global.nc.u32 	%r41, [%rd20];
	add.s64 	%rd21, %rd18, %rd19;
	ld.global.nc.f32 	%f1, [%rd21];
	setp.lt.s32 	%p6, %r41, 1;
	@%p6 bra 	$L__BB1_24;
	mul.lo.s32 	%r2, %r38, %r1;
	mov.u32 	%r3, %tid.x;
	setp.ge.s32 	%p7, %r3, %r39;
	@%p7 bra 	$L__BB1_5;
	mov.u32 	%r4, %ntid.x;
	mov.u32 	%r52, %r3;
$L__BB1_4:
	add.s32 	%r42, %r52, %r2;
	mul.wide.s32 	%rd22, %r42, 4;
	add.s64 	%rd23, %rd1, %rd22;
	mov.b32 	%r43, 2143289344;
	st.global.u32 	[%rd23], %r43;
	add.s32 	%r52, %r52, %r4;
	setp.lt.s32 	%p8, %r52, %r39;
	@%p8 bra 	$L__BB1_4;
$L__BB1_5:
	setp.ne.s32 	%p9, %r3, 0;
	@%p9 bra 	$L__BB1_24;
	mul.wide.s32 	%rd24, %r39, 4;
	add.s64 	%rd25, %rd3, %rd24;
	ld.global.f32 	%f92, [%rd25];
	ld.global.f32 	%f25, [%rd25+-4];
	sub.f32 	%f26, %f92, %f25;
	add.s64 	%rd26, %rd2, %rd24;
	ld.global.nc.f32 	%f27, [%rd26];
	mul.f32 	%f91, %f26, %f27;
	add.s32 	%r7, %r2, %r39;
	mul.wide.s32 	%rd27, %r7, 4;
	add.s64 	%rd28, %rd1, %rd27;
	st.global.f32 	[%rd28], %f91;
	add.s32 	%r57, %r39, 1;
	setp.ge.s32 	%p10, %r57, %r38;
	@%p10 bra 	$L__BB1_24;
	not.b32 	%r44, %r39;
	add.s32 	%r45, %r38, %r44;
	and.b32  	%r9, %r45, 3;
	setp.eq.s32 	%p11, %r9, 0;
	mov.u32 	%r63, %r39;
	@%p11 bra 	$L__BB1_13;
	add.s32 	%r56, %r39, 65;
	neg.s32 	%r55, %r9;
	add.s32 	%r54, %r7, 1;
	add.s64 	%rd4, %rd12, 260;
	add.s64 	%rd5, %rd3, 4;
	mov.u32 	%r53, %r39;
$L__BB1_9:
	.pragma "nounroll";
	mul.wide.s32 	%rd6, %r53, 4;
	add.s64 	%rd7, %rd5, %rd6;
	setp.ge.s32 	%p12, %r56, %r38;
	@%p12 bra 	$L__BB1_11;
	add.s64 	%rd29, %rd4, %rd6;
	// begin inline asm
	prefetch.global.L2 [%rd29];
	// end inline asm
	ld.global.f32 	%f92, [%rd7+-4];
$L__BB1_11:
	ld.global.f32 	%f8, [%rd7];
	mul.wide.s32 	%rd30, %r57, 4;
	add.s64 	%rd31, %rd2, %rd30;
	ld.global.nc.f32 	%f28, [%rd31];
	abs.f32 	%f29, %f8;
	setp.equ.f32 	%p13, %f29, 0f7F800000;
	abs.f32 	%f30, %f92;
	setp.equ.f32 	%p14, %f30, 0f7F800000;
	abs.f32 	%f32, %f28;
	setp.equ.f32 	%p15, %f32, 0f7F800000;
	sub.f32 	%f34, %f8, %f92;
	mul.f32 	%f35, %f34, %f28;
	sub.f32 	%f36, %f35, %f91;
	fma.rn.f32 	%f37, %f36, %f1, %f91;
	selp.f32 	%f38, %f91, %f37, %p15;
	selp.f32 	%f39, %f91, %f38, %p14;
	selp.f32 	%f91, %f91, %f39, %p13;
	mul.wide.s32 	%rd32, %r54, 4;
	add.s64 	%rd33, %rd1, %rd32;
	st.global.f32 	[%rd33], %f91;
	add.s32 	%r57, %r57, 1;
	add.s32 	%r56, %r56, 1;
	add.s32 	%r55, %r55, 1;
	setp.ne.s32 	%p16, %r55, 0;
	add.s32 	%r54, %r54, 1;
	add.s32 	%r53, %r53, 1;
	mov.f32 	%f92, %f8;
	@%p16 bra 	$L__BB1_9;
	add.s32 	%r63, %r56, -65;
	add.s32 	%r57, %r56, -64;
$L__BB1_13:
	sub.s32 	%r46, %r38, %r39;
	add.s32 	%r47, %r46, -2;
	setp.lt.u32 	%p17, %r47, 3;
	@%p17 bra 	$L__BB1_24;
	sub.s32 	%r62, %r57, %r38;
	add.s32 	%r61, %r57, 65;
	add.s32 	%r60, %r57, %r2;
$L__BB1_15:
	add.s32 	%r48, %r63, 65;
	setp.ge.s32 	%p18, %r48, %r38;
	@%p18 bra 	$L__BB1_17;
	mul.wide.s32 	%rd35, %r63, 4;
	add.s64 	%rd36, %rd12, %rd35;
	add.s64 	%rd34, %rd36, 260;
	// begin inline asm
	prefetch.global.L2 [%rd34];
	// end inline asm
$L__BB1_17:
	add.s32 	%r49, %r61, -65;
	mul.wide.s32 	%rd37, %r49, 4;
	add.s64 	%rd8, %rd3, %rd37;
	ld.global.f32 	%f95, [%rd8];
	mul.wide.s32 	%rd38, %r63, 4;
	add.s64 	%rd39, %rd3, %rd38;
	ld.global.f32 	%f40, [%rd39];
	add.s64 	%rd9, %rd2, %rd37;
	ld.global.nc.f32 	%f41, [%rd9];
	abs.f32 	%f42, %f95;
	setp.equ.f32 	%p19, %f42, 0f7F800000;
	abs.f32 	%f43, %f40;
	setp.equ.f32 	%p20, %f43, 0f7F800000;
	abs.f32 	%f45, %f41;
	setp.equ.f32 	%p21, %f45, 0f7F800000;
	sub.f32 	%f47, %f95, %f40;
	mul.f32 	%f48, %f47, %f41;
	sub.f32 	%f49, %f48, %f91;
	fma.rn.f32 	%f50, %f49, %f1, %f91;
	selp.f32 	%f51, %f91, %f50, %p21;
	selp.f32 	%f52, %f91, %f51, %p20;
	selp.f32 	%f13, %f91, %f52, %p19;
	mul.wide.s32 	%rd40, %r60, 4;
	add.s64 	%rd10, %rd1, %rd40;
	st.global.f32 	[%rd10], %f13;
	setp.ge.s32 	%p22, %r61, %r38;
	add.s64 	%rd11, %rd12, %rd37;
	@%p22 bra 	$L__BB1_19;
	add.s64 	%rd41, %rd11, 260;
	// begin inline asm
	prefetch.global.L2 [%rd41];
	// end inline asm
	ld.global.f32 	%f95, [%rd8];
$L__BB1_19:
	ld.global.f32 	%f96, [%rd8+4];
	ld.global.nc.f32 	%f53, [%rd9+4];
	abs.f32 	%f54, %f96;
	setp.equ.f32 	%p23, %f54, 0f7F800000;
	abs.f32 	%f55, %f95;
	setp.equ.f32 	%p24, %f55, 0f7F800000;
	abs.f32 	%f57, %f53;
	setp.equ.f32 	%p25, %f57, 0f7F800000;
	sub.f32 	%f59, %f96, %f95;
	mul.f32 	%f60, %f59, %f53;
	sub.f32 	%f61, %f60, %f13;
	fma.rn.f32 	%f62, %f61, %f1, %f13;
	selp.f32 	%f63, %f13, %f62, %p25;
	selp.f32 	%f64, %f13, %f63, %p24;
	selp.f32 	%f17, %f13, %f64, %p23;
	st.global.f32 	[%rd10+4], %f17;
	add.s32 	%r50, %r61, 1;
	setp.ge.s32 	%p26, %r50, %r38;
	@%p26 bra 	$L__BB1_21;
	add.s64 	%rd42, %rd11, 264;
	// begin inline asm
	prefetch.global.L2 [%rd42];
	// end inline asm
	ld.global.f32 	%f96, [%rd8+4];
$L__BB1_21:
	ld.global.f32 	%f97, [%rd8+8];
	ld.global.nc.f32 	%f65, [%rd9+8];
	abs.f32 	%f66, %f97;
	setp.equ.f32 	%p27, %f66, 0f7F800000;
	abs.f32 	%f67, %f96;
	setp.equ.f32 	%p28, %f67, 0f7F800000;
	abs.f32 	%f69, %f65;
	setp.equ.f32 	%p29, %f69, 0f7F800000;
	sub.f32 	%f71, %f97, %f96;
	mul.f32 	%f72, %f71, %f65;
	sub.f32 	%f73, %f72, %f17;
	fma.rn.f32 	%f74, %f73, %f1, %f17;
	selp.f32 	%f75, %f17, %f74, %p29;
	selp.f32 	%f76, %f17, %f75, %p28;
	selp.f32 	%f21, %f17, %f76, %p27;
	st.global.f32 	[%rd10+8], %f21;
	add.s32 	%r51, %r61, 2;
	setp.ge.s32 	%p30, %r51, %r38;
	@%p30 bra 	$L__BB1_23;
	add.s64 	%rd43, %rd11, 268;
	// begin inline asm
	prefetch.global.L2 [%rd43];
	// end inline asm
	ld.global.f32 	%f97, [%rd8+8];
$L__BB1_23:
	ld.global.f32 	%f77, [%rd8+12];
	ld.global.nc.f32 	%f78, [%rd9+12];
	abs.f32 	%f79, %f77;
	setp.equ.f32 	%p31, %f79, 0f7F800000;
	abs.f32 	%f80, %f97;
	setp.equ.f32 	%p32, %f80, 0f7F800000;
	abs.f32 	%f82, %f78;
	setp.equ.f32 	%p33, %f82, 0f7F800000;
	sub.f32 	%f84, %f77, %f97;
	mul.f32 	%f85, %f84, %f78;
	sub.f32 	%f86, %f85, %f21;
	fma.rn.f32 	%f87, %f86, %f1, %f21;
	selp.f32 	%f88, %f21, %f87, %p33;
	selp.f32 	%f89, %f21, %f88, %p32;
	selp.f32 	%f91, %f21, %f89, %p31;
	st.global.f32 	[%rd10+12], %f91;
	add.s32 	%r62, %r62, 4;
	add.s32 	%r35, %r61, 4;
	add.s32 	%r60, %r60, 4;
	setp.ne.s32 	%p34, %r62, 0;
	add.s32 	%r63, %r61, -62;
	mov.u32 	%r61, %r35;
	@%p34 bra 	$L__BB1_15;
$L__BB1_24:
	ret;

}
	// .globl	efi_batch_from_diff_f32
.visible .entry efi_batch_from_diff_f32(
	.param .u64 .ptr .align 1 efi_batch_from_diff_f32_param_0,
	.param .u64 .ptr .align 1 efi_batch_from_diff_f32_param_1,
	.param .u64 .ptr .align 1 efi_batch_from_diff_f32_param_2,
	.param .u32 efi_batch_from_diff_f32_param_3,
	.param .u32 efi_batch_from_diff_f32_param_4,
	.param .u32 efi_batch_from_diff_f32_param_5,
	.param .u64 .ptr .align 1 efi_batch_from_diff_f32_param_6
)
{
	.reg .pred 	%p<52>;
	.reg .b32 	%r<103>;
	.reg .b32 	%f<72>;
	.reg .b64 	%rd<39>;

	ld.param.u64 	%rd9, [efi_batch_from_diff_f32_param_0];
	ld.param.u64 	%rd10, [efi_batch_from_diff_f32_param_1];
	ld.param.u64 	%rd11, [efi_batch_from_diff_f32_param_2];
	ld.param.u32 	%r58, [efi_batch_from_diff_f32_param_3];
	ld.param.u32 	%r59, [efi_batch_from_diff_f32_param_4];
	ld.param.u32 	%r60, [efi_batch_from_diff_f32_param_5];
	ld.param.u64 	%rd12, [efi_batch_from_diff_f32_param_6];
	cvta.to.global.u64 	%rd1, %rd12;
	cvta.to.global.u64 	%rd2, %rd9;
	mov.u32 	%r61, %ctaid.x;
	mov.u32 	%r1, %ntid.x;
	mov.u32 	%r2, %tid.x;
	mad.lo.s32 	%r3, %r61, %r1, %r2;
	setp.ge.s32 	%p5, %r3, %r60;
	mov.pred 	%p51, 0;
	@%p5 bra 	$L__BB2_2;
	cvta.to.global.u64 	%rd13, %rd10;
	mul.wide.s32 	%rd14, %r3, 4;
	add.s64 	%rd15, %rd13, %rd14;
	ld.global.nc.u32 	%r62, [%rd15];
	setp.gt.s32 	%p51, %r62, 0;
$L__BB2_2:
	setp.gt.s32 	%p6, %r58, 0;
	and.pred  	%p7, %p6, %p51;
	setp.lt.s32 	%p8, %r59, %r58;
	and.pred  	%p3, %p8, %p7;
	@%p3 bra 	$L__BB2_4;
	mov.pred 	%p9, -1;
	mov.b32 	%r63, -1;
	vote.sync.all.pred 	%p10, %p9, %r63;
	@%p10 bra 	$L__BB2_47;
	bra.uni 	$L__BB2_7;
$L__BB2_4:
	setp.ge.s32 	%p11, %r2, %r59;
	@%p11 bra 	$L__BB2_7;
	mul.lo.s32 	%r4, %r58, %r3;
	mov.u32 	%r86, %r2;
$L__BB2_6:
	add.s32 	%r65, %r86, %r4;
	mul.wide.s32 	%rd16, %r65, 4;
	add.s64 	%rd17, %rd1, %rd16;
	mov.b32 	%r66, 2143289344;
	st.global.u32 	[%rd17], %r66;
	add.s32 	%r86, %r86, %r1;
	setp.lt.s32 	%p12, %r86, %r59;
	@%p12 bra 	$L__BB2_6;
$L__BB2_7:
	mov.b32 	%r67, -1;
	vote.sync.ballot.b32 	%r7, %p3, %r67;
	setp.eq.s32 	%p14, %r7, 0;
	@%p14 bra 	$L__BB2_47;
	and.b32  	%r8, %r2, 31;
	brev.b32 	%r68, %r7;
	bfind.shiftamt.u32 	%r9, %r68;
	not.pred 	%p15, %p3;
	@%p15 bra 	$L__BB2_47;
	mul.lo.s32 	%r10, %r58, %r3;
	mul.wide.s32 	%rd18, %r59, 4;
	add.s64 	%rd19, %rd2, %rd18;
	ld.global.f32 	%f64, [%rd19];
	cvta.to.global.u64 	%rd20, %rd11;
	mul.wide.s32 	%rd21, %r3, 4;
	add.s64 	%rd22, %rd20, %rd21;
	ld.global.nc.f32 	%f2, [%rd22];
	add.s32 	%r11, %r10, %r59;
	mul.wide.s32 	%rd23, %r11, 4;
	add.s64 	%rd24, %rd1, %rd23;
	st.global.f32 	[%rd24], %f64;
	add.s32 	%r91, %r59, 1;
	setp.ge.s32 	%p16, %r91, %r58;
	@%p16 bra 	$L__BB2_47;
	not.b32 	%r69, %r59;
	add.s32 	%r70, %r58, %r69;
	and.b32  	%r13, %r70, 3;
	setp.eq.s32 	%p17, %r13, 0;
	mov.f32 	%f65, 0f00000000;
	mov.u32 	%r98, %r59;
	@%p17 bra 	$L__BB2_20;
	add.s32 	%r90, %r59, 129;
	neg.s32 	%r89, %r13;
	add.s32 	%r88, %r11, 1;
	add.s64 	%rd3, %rd9, 516;
	mov.f32 	%f65, 0f00000000;
	mov.u32 	%r87, %r59;
$L__BB2_12:
	.pragma "nounroll";
	setp.ne.s32 	%p18, %r8, %r9;
	mul.wide.s32 	%rd25, %r91, 4;
	add.s64 	%rd4, %rd2, %rd25;
	mul.wide.s32 	%rd26, %r87, 4;
	add.s64 	%rd5, %rd3, %rd26;
	setp.ge.s32 	%p19, %r90, %r58;
	or.pred  	%p20, %p18, %p19;
	@%p20 bra 	$L__BB2_14;
	// begin inline asm
	prefetch.global.L2 [%rd5];
	// end inline asm
$L__BB2_14:
	setp.ne.s32 	%p21, %r8, %r9;
	mov.b32 	%r92, 0;
	@%p21 bra 	$L__BB2_16;
	ld.global.u32 	%r92, [%rd4];
$L__BB2_16:
	shfl.sync.idx.b32	%r24|%p22, %r92, %r9, 31, %r7;
	and.b32  	%r72, %r24, 2139095040;
	setp.eq.s32 	%p23, %r72, 2139095040;
	@%p23 bra 	$L__BB2_18;
	mov.b32 	%f31, %r24;
	sub.f32 	%f32, %f31, %f64;
	fma.rn.f32 	%f33, %f2, %f32, 0f00000000;
	sub.f32 	%f34, %f33, %f65;
	add.f32 	%f5, %f64, %f34;
	sub.f32 	%f35, %f5, %f64;
	sub.f32 	%f65, %f35, %f34;
	mov.f32 	%f64, %f5;
$L__BB2_18:
	mul.wide.s32 	%rd28, %r88, 4;
	add.s64 	%rd29, %rd1, %rd28;
	st.global.f32 	[%rd29], %f64;
	add.s32 	%r91, %r91, 1;
	add.s32 	%r90, %r90, 1;
	add.s32 	%r89, %r89, 1;
	setp.ne.s32 	%p24, %r89, 0;
	add.s32 	%r88, %r88, 1;
	add.s32 	%r87, %r87, 1;
	@%p24 bra 	$L__BB2_12;
	add.s32 	%r98, %r90, -129;
	add.s32 	%r91, %r90, -128;
$L__BB2_20:
	sub.s32 	%r73, %r58, %r59;
	add.s32 	%r74, %r73, -2;
	setp.lt.u32 	%p25, %r74, 3;
	@%p25 bra 	$L__BB2_47;
	sub.s32 	%r97, %r91, %r58;
	add.s32 	%r96, %r91, 129;
	add.s32 	%r95, %r91, %r10;
$L__BB2_22:
	setp.ne.s32 	%p26, %r8, %r9;
	add.s32 	%r41, %r96, -129;
	add.s32 	%r75, %r98, 129;
	setp.ge.s32 	%p27, %r75, %r58;
	or.pred  	%p28, %p26, %p27;
	@%p28 bra 	$L__BB2_24;
	mul.wide.s32 	%rd31, %r98, 4;
	add.s64 	%rd32, %rd9, %rd31;
	add.s64 	%rd30, %rd32, 516;
	// begin inline asm
	prefetch.global.L2 [%rd30];
	// end inline asm
$L__BB2_24:
	setp.ne.s32 	%p29, %r8, %r9;
	mul.wide.s32 	%rd33, %r41, 4;
	add.s64 	%rd6, %rd2, %rd33;
	mov.b32 	%r99, 0;
	@%p29 bra 	$L__BB2_26;
	ld.global.u32 	%r99, [%rd6];
$L__BB2_26:
	shfl.sync.idx.b32	%r44|%p30, %r99, %r9, 31, %r7;
	and.b32  	%r77, %r44, 2139095040;
	setp.eq.s32 	%p31, %r77, 2139095040;
	@%p31 bra 	$L__BB2_28;
	mov.b32 	%f36, %r44;
	sub.f32 	%f37, %f36, %f64;
	fma.rn.f32 	%f38, %f2, %f37, 0f00000000;
	sub.f32 	%f39, %f38, %f65;
	add.f32 	%f13, %f64, %f39;
	sub.f32 	%f40, %f13, %f64;
	sub.f32 	%f65, %f40, %f39;
	mov.f32 	%f64, %f13;
$L__BB2_28:
	setp.ne.s32 	%p32, %r8, %r9;
	mul.wide.s32 	%rd34, %r95, 4;
	add.s64 	%rd7, %rd1, %rd34;
	st.global.f32 	[%rd7], %f64;
	setp.ge.s32 	%p33, %r96, %r58;
	add.s64 	%rd8, %rd9, %rd33;
	or.pred  	%p34, %p32, %p33;
	@%p34 bra 	$L__BB2_30;
	add.s64 	%rd36, %rd8, 516;
	// begin inline asm
	prefetch.global.L2 [%rd36];
	// end inline asm
$L__BB2_30:
	setp.ne.s32 	%p35, %r8, %r9;
	mov.b32 	%r100, 0;
	@%p35 bra 	$L__BB2_32;
	ld.global.u32 	%r100, [%rd6+4];
$L__BB2_32:
	shfl.sync.idx.b32	%r47|%p36, %r100, %r9, 31, %r7;
	and.b32  	%r79, %r47, 2139095040;
	setp.eq.s32 	%p37, %r79, 2139095040;
	@%p37 bra 	$L__BB2_34;
	mov.b32 	%f41, %r47;
	sub.f32 	%f42, %f41, %f64;
	fma.rn.f32 	%f43, %f2, %f42, 0f00000000;
	sub.f32 	%f44, %f43, %f65;
	add.f32 	%f17, %f64, %f44;
	sub.f32 	%f45, %f17, %f64;
	sub.f32 	%f65, %f45, %f44;
	mov.f32 	%f64, %f17;
$L__BB2_34:
	setp.ne.s32 	%p38, %r8, %r9;
	st.global.f32 	[%rd7+4], %f64;
	add.s32 	%r80, %r96, 1;
	setp.ge.s32 	%p39, %r80, %r58;
	or.pred  	%p40, %p38, %p39;
	@%p40 bra 	$L__BB2_36;
	add.s64 	%rd37, %rd8, 520;
	// begin inline asm
	prefetch.global.L2 [%rd37];
	// end inline asm
$L__BB2_36:
	setp.ne.s32 	%p41, %r8, %r9;
	mov.b32 	%r101, 0;
	@%p41 bra 	$L__BB2_38;
	ld.global.u32 	%r101, [%rd6+8];
$L__BB2_38:
	shfl.sync.idx.b32	%r50|%p42, %r101, %r9, 31, %r7;
	and.b32  	%r82, %r50, 2139095040;
	setp.eq.s32 	%p43, %r82, 2139095040;
	@%p43 bra 	$L__BB2_40;
	mov.b32 	%f46, %r50;
	sub.f32 	%f47, %f46, %f64;
	fma.rn.f32 	%f48, %f2, %f47, 0f00000000;
	sub.f32 	%f49, %f48, %f65;
	add.f32 	%f21, %f64, %f49;
	sub.f32 	%f50, %f21, %f64;
	sub.f32 	%f65, %f50, %f49;
	mov.f32 	%f64, %f21;
$L__BB2_40:
	setp.ne.s32 	%p44, %r8, %r9;
	st.global.f32 	[%rd7+8], %f64;
	add.s32 	%r83, %r96, 2;
	setp.ge.s32 	%p45, %r83, %r58;
	or.pred  	%p46, %p44, %p45;
	@%p46 bra 	$L__BB2_42;
	add.s64 	%rd38, %rd8, 524;
	// begin inline asm
	prefetch.global.L2 [%rd38];
	// end inline asm
$L__BB2_42:
	setp.ne.s32 	%p47, %r8, %r9;
	mov.b32 	%r102, 0;
	@%p47 bra 	$L__BB2_44;
	ld.global.u32 	%r102, [%rd6+12];
$L__BB2_44:
	shfl.sync.idx.b32	%r53|%p48, %r102, %r9, 31, %r7;
	and.b32  	%r85, %r53, 2139095040;
	setp.eq.s32 	%p49, %r85, 2139095040;
	@%p49 bra 	$L__BB2_46;
	mov.b32 	%f51, %r53;
	sub.f32 	%f52, %f51, %f64;
	fma.rn.f32 	%f53, %f2, %f52, 0f00000000;
	sub.f32 	%f54, %f53, %f65;
	add.f32 	%f25, %f64, %f54;
	sub.f32 	%f55, %f25, %f64;
	sub.f32 	%f65, %f55, %f54;
	mov.f32 	%f64, %f25;
$L__BB2_46:
	st.global.f32 	[%rd7+12], %f64;
	add.s32 	%r97, %r97, 4;
	add.s32 	%r55, %r96, 4;
	add.s32 	%r95, %r95, 4;
	setp.ne.s32 	%p50, %r97, 0;
	add.s32 	%r98, %r96, -126;
	mov.u32 	%r96, %r55;
	@%p50 bra 	$L__BB2_22;
$L__BB2_47:
	ret;

}
	// .globl	efi_many_series_one_param_f32
.visible .entry efi_many_series_one_param_f32(
	.param .u64 .ptr .align 1 efi_many_series_one_param_f32_param_0,
	.param .u64 .ptr .align 1 efi_many_series_one_param_f32_param_1,
	.param .u64 .ptr .align 1 efi_many_series_one_param_f32_param_2,
	.param .u32 efi_many_series_one_param_f32_param_3,
	.param .f32 efi_many_series_one_param_f32_param_4,
	.param .u32 efi_many_series_one_param_f32_param_5,
	.param .u32 efi_many_series_one_param_f32_param_6,
	.param .u64 .ptr .align 1 efi_many_series_one_param_f32_param_7
)
{
	.reg .pred 	%p<58>;
	.reg .b32 	%r<137>;
	.reg .b32 	%f<127>;
	.reg .b64 	%rd<102>;

	ld.param.u64 	%rd14, [efi_many_series_one_param_f32_param_0];
	ld.param.u64 	%rd15, [efi_many_series_one_param_f32_param_1];
	ld.param.u64 	%rd16, [efi_many_series_one_param_f32_param_2];
	ld.param.u32 	%r75, [efi_many_series_one_param_f32_param_3];
	ld.param.f32 	%f46, [efi_many_series_one_param_f32_param_4];
	ld.param.u32 	%r73, [efi_many_series_one_param_f32_param_5];
	ld.param.u32 	%r74, [efi_many_series_one_param_f32_param_6];
	ld.param.u64 	%rd17, [efi_many_series_one_param_f32_param_7];
	cvta.to.global.u64 	%rd1, %rd17;
	cvta.to.global.u64 	%rd2, %rd15;
	cvta.to.global.u64 	%rd3, %rd14;
	mov.u32 	%r76, %ctaid.x;
	mov.u32 	%r77, %ntid.x;
	mov.u32 	%r78, %tid.x;
	mad.lo.s32 	%r1, %r76, %r77, %r78;
	setp.ge.s32 	%p1, %r1, %r73;
	min.s32 	%r79, %r74, %r75;
	setp.lt.s32 	%p2, %r79, 1;
	or.pred  	%p3, %p2, %p1;
	@%p3 bra 	$L__BB3_52;
	cvta.to.global.u64 	%rd18, %rd16;
	mul.wide.s32 	%rd19, %r1, 4;
	add.s64 	%rd20, %rd18, %rd19;
	ld.global.nc.u32 	%r2, [%rd20];
	setp.lt.s32 	%p4, %r2, 1;
	setp.ge.s32 	%p5, %r2, %r74;
	or.pred  	%p6, %p4, %p5;
	@%p6 bra 	$L__BB3_41;
	add.s32 	%r81, %r2, -1;
	and.b32  	%r3, %r2, 7;
	setp.lt.u32 	%p7, %r81, 7;
	mov.b32 	%r117, 0;
	@%p7 bra 	$L__BB3_5;
	and.b32  	%r117, %r2, 2147483640;
	neg.s32 	%r116, %r117;
	shl.b32 	%r6, %r73, 3;
	mul.wide.s32 	%rd23, %r73, 4;
	mov.u32 	%r115, %r1;
$L__BB3_4:
	.pragma "nounroll";
	mul.wide.s32 	%rd21, %r115, 4;
	add.s64 	%rd22, %rd1, %rd21;
	mov.b32 	%r82, 2143289344;
	st.global.u32 	[%rd22], %r82;
	add.s64 	%rd24, %rd22, %rd23;
	st.global.u32 	[%rd24], %r82;
	add.s64 	%rd25, %rd24, %rd23;
	st.global.u32 	[%rd25], %r82;
	add.s64 	%rd26, %rd25, %rd23;
	st.global.u32 	[%rd26], %r82;
	add.s64 	%rd27, %rd26, %rd23;
	st.global.u32 	[%rd27], %r82;
	add.s64 	%rd28, %rd27, %rd23;
	st.global.u32 	[%rd28], %r82;
	add.s64 	%rd29, %rd28, %rd23;
	st.global.u32 	[%rd29], %r82;
	add.s64 	%rd30, %rd29, %rd23;
	st.global.u32 	[%rd30], %r82;
	add.s32 	%r116, %r116, 8;
	add.s32 	%r115, %r115, %r6;
	setp.ne.s32 	%p8, %r116, 0;
	@%p8 bra 	$L__BB3_4;
$L__BB3_5:
	setp.eq.s32 	%p9, %r3, 0;
	@%p9 bra 	$L__BB3_13;
	and.b32  	%r20, %r2, 3;
	setp.lt.u32 	%p10, %r3, 4;
	@%p10 bra 	$L__BB3_8;
	mad.lo.s32 	%r83, %r117, %r73, %r1;
	mul.wide.s32 	%rd31, %r83, 4;
	add.s64 	%rd32, %rd1, %rd31;
	mov.b32 	%r84, 2143289344;
	st.global.u32 	[%rd32], %r84;
	mul.wide.s32 	%rd33, %r73, 4;
	add.s64 	%rd34, %rd32, %rd33;
	st.global.u32 	[%rd34], %r84;
	add.s64 	%rd35, %rd34, %rd33;
	st.global.u32 	[%rd35], %r84;
	add.s64 	%rd36, %rd35, %rd33;
	st.global.u32 	[%rd36], %r84;
	add.s32 	%r117, %r117, 4;
$L__BB3_8:
	setp.eq.s32 	%p11, %r20, 0;
	@%p11 bra 	$L__BB3_13;
	setp.eq.s32 	%p12, %r20, 1;
	@%p12 bra 	$L__BB3_11;
	mad.lo.s32 	%r85, %r117, %r73, %r1;
	mul.wide.s32 	%rd37, %r85, 4;
	add.s64 	%rd38, %rd1, %rd37;
	mov.b32 	%r86, 2143289344;
	st.global.u32 	[%rd38], %r86;
	mul.wide.s32 	%rd39, %r73, 4;
	add.s64 	%rd40, %rd38, %rd39;
	st.global.u32 	[%rd40], %r86;
	add.s32 	%r117, %r117, 2;
$L__BB3_11:
	and.b32  	%r87, %r2, 1;
	setp.eq.b32 	%p13, %r87, 1;
	not.pred 	%p14, %p13;
	@%p14 bra 	$L__BB3_13;
	mad.lo.s32 	%r88, %r117, %r73, %r1;
	mul.wide.s32 	%rd41, %r88, 4;
	add.s64 	%rd42, %rd1, %rd41;
	mov.b32 	%r89, 2143289344;
	st.global.u32 	[%rd42], %r89;
$L__BB3_13:
	mul.lo.s32 	%r90, %r2, %r73;
	add.s32 	%r121, %r90, %r1;
	mul.wide.s32 	%rd43, %r121, 4;
	add.s64 	%rd44, %rd3, %rd43;
	ld.global.f32 	%f47, [%rd44];
	sub.s32 	%r91, %r90, %r73;
	add.s32 	%r92, %r91, %r1;
	mul.wide.s32 	%rd45, %r92, 4;
	add.s64 	%rd46, %rd3, %rd45;
	ld.global.f32 	%f48, [%rd46];
	add.s64 	%rd47, %rd2, %rd43;
	ld.global.f32 	%f49, [%rd47];
	sub.f32 	%f50, %f47, %f48;
	fma.rn.f32 	%f116, %f50, %f49, 0f00000000;
	add.s64 	%rd48, %rd1, %rd43;
	st.global.f32 	[%rd48], %f116;
	add.s32 	%r125, %r2, 1;
	setp.ge.u32 	%p15, %r125, %r74;
	@%p15 bra 	$L__BB3_52;
	not.b32 	%r93, %r2;
	add.s32 	%r94, %r74, %r93;
	and.b32  	%r27, %r94, 3;
	setp.eq.s32 	%p16, %r27, 0;
	mov.f32 	%f117, 0f00000000;
	mov.u32 	%r133, %r2;
	@%p16 bra 	$L__BB3_22;
	add.s32 	%r124, %r2, 65;
	neg.s32 	%r123, %r27;
	mad.lo.s32 	%r122, %r73, %r125, %r1;
	mad.lo.s32 	%r120, %r73, %r124, %r1;
	mov.f32 	%f117, 0f00000000;
$L__BB3_16:
	.pragma "nounroll";
	setp.ge.s32 	%p17, %r124, %r74;
	@%p17 bra 	$L__BB3_18;
	mul.wide.s32 	%rd51, %r120, 4;
	add.s64 	%rd49, %rd14, %rd51;
	// begin inline asm
	prefetch.global.L2 [%rd49];
	// end inline asm
	add.s64 	%rd50, %rd15, %rd51;
	// begin inline asm
	prefetch.global.L2 [%rd50];
	// end inline asm
$L__BB3_18:
	cvta.to.global.u64 	%rd52, %rd14;
	mul.wide.s32 	%rd53, %r122, 4;
	add.s64 	%rd54, %rd52, %rd53;
	ld.global.f32 	%f4, [%rd54];
	mul.wide.s32 	%rd55, %r121, 4;
	add.s64 	%rd56, %rd52, %rd55;
	ld.global.f32 	%f5, [%rd56];
	add.s64 	%rd57, %rd2, %rd53;
	ld.global.f32 	%f6, [%rd57];
	abs.f32 	%f53, %f4;
	setp.equ.f32 	%p18, %f53, 0f7F800000;
	abs.f32 	%f54, %f5;
	setp.equ.f32 	%p19, %f54, 0f7F800000;
	or.pred  	%p20, %p18, %p19;
	abs.f32 	%f56, %f6;
	setp.equ.f32 	%p21, %f56, 0f7F800000;
	or.pred  	%p22, %p20, %p21;
	@%p22 bra 	$L__BB3_20;
	sub.f32 	%f58, %f4, %f5;
	fma.rn.f32 	%f59, %f58, %f6, 0f00000000;
	sub.f32 	%f60, %f59, %f116;
	fma.rn.f32 	%f61, %f46, %f60, 0f00000000;
	sub.f32 	%f62, %f61, %f117;
	add.f32 	%f7, %f116, %f62;
	sub.f32 	%f63, %f7, %f116;
	sub.f32 	%f117, %f63, %f62;
	mov.f32 	%f116, %f7;
$L__BB3_20:
	add.s64 	%rd59, %rd1, %rd53;
	st.global.f32 	[%rd59], %f116;
	add.s32 	%r124, %r124, 1;
	add.s32 	%r123, %r123, 1;
	setp.ne.s32 	%p23, %r123, 0;
	add.s32 	%r122, %r122, %r73;
	add.s32 	%r121, %r121, %r73;
	add.s32 	%r120, %r120, %r73;
	@%p23 bra 	$L__BB3_16;
	add.s32 	%r133, %r124, -65;
	add.s32 	%r125, %r124, -64;
$L__BB3_22:
	sub.s32 	%r95, %r74, %r2;
	add.s32 	%r96, %r95, -2;
	setp.lt.u32 	%p24, %r96, 3;
	@%p24 bra 	$L__BB3_52;
	sub.s32 	%r132, %r125, %r74;
	add.s32 	%r131, %r125, 65;
	add.s32 	%r97, %r125, 66;
	mad.lo.s32 	%r130, %r73, %r97, %r1;
	add.s32 	%r98, %r125, 67;
	mad.lo.s32 	%r129, %r73, %r98, %r1;
	mad.lo.s32 	%r128, %r73, %r131, %r1;
	mad.lo.s32 	%r127, %r125, %r73, %r1;
$L__BB3_24:
	add.s32 	%r59, %r133, 65;
	setp.ge.s32 	%p25, %r59, %r74;
	@%p25 bra 	$L__BB3_26;
	mad.lo.s32 	%r99, %r59, %r73, %r1;
	mul.wide.s32 	%rd62, %r99, 4;
	add.s64 	%rd60, %rd14, %rd62;
	// begin inline asm
	prefetch.global.L2 [%rd60];
	// end inline asm
	add.s64 	%rd61, %rd15, %rd62;
	// begin inline asm
	prefetch.global.L2 [%rd61];
	// end inline asm
$L__BB3_26:
	cvta.to.global.u64 	%rd63, %rd14;
	mul.wide.s32 	%rd64, %r127, 4;
	add.s64 	%rd4, %rd63, %rd64;
	ld.global.f32 	%f118, [%rd4];
	mad.lo.s32 	%r100, %r133, %r73, %r1;
	mul.wide.s32 	%rd65, %r100, 4;
	add.s64 	%rd66, %rd63, %rd65;
	ld.global.f32 	%f16, [%rd66];
	add.s64 	%rd5, %rd2, %rd64;
	ld.global.f32 	%f17, [%rd5];
	abs.f32 	%f64, %f118;
	setp.equ.f32 	%p26, %f64, 0f7F800000;
	abs.f32 	%f65, %f16;
	setp.equ.f32 	%p27, %f65, 0f7F800000;
	or.pred  	%p28, %p26, %p27;
	abs.f32 	%f67, %f17;
	setp.equ.f32 	%p29, %f67, 0f7F800000;
	or.pred  	%p30, %p28, %p29;
	@%p30 bra 	$L__BB3_28;
	sub.f32 	%f69, %f118, %f16;
	fma.rn.f32 	%f70, %f69, %f17, 0f00000000;
	sub.f32 	%f71, %f70, %f116;
	fma.rn.f32 	%f72, %f46, %f71, 0f00000000;
	sub.f32 	%f73, %f72, %f117;
	add.f32 	%f18, %f116, %f73;
	sub.f32 	%f74, %f18, %f116;
	sub.f32 	%f117, %f74, %f73;
	mov.f32 	%f116, %f18;
$L__BB3_28:
	add.s64 	%rd6, %rd1, %rd64;
	st.global.f32 	[%rd6], %f116;
	setp.ge.s32 	%p31, %r131, %r74;
	@%p31 bra 	$L__BB3_30;
	mul.wide.s32 	%rd70, %r128, 4;
	add.s64 	%rd68, %rd14, %rd70;
	// begin inline asm
	prefetch.global.L2 [%rd68];
	// end inline asm
	add.s64 	%rd69, %rd15, %rd70;
	// begin inline asm
	prefetch.global.L2 [%rd69];
	// end inline asm
	ld.global.f32 	%f118, [%rd4];
$L__BB3_30:
	mul.wide.s32 	%rd7, %r73, 4;
	add.s64 	%rd8, %rd4, %rd7;
	ld.global.f32 	%f121, [%rd8];
	add.s64 	%rd9, %rd5, %rd7;
	ld.global.f32 	%f25, [%rd9];
	abs.f32 	%f75, %f121;
	setp.equ.f32 	%p32, %f75, 0f7F800000;
	abs.f32 	%f76, %f118;
	setp.equ.f32 	%p33, %f76, 0f7F800000;
	or.pred  	%p34, %p32, %p33;
	abs.f32 	%f78, %f25;
	setp.equ.f32 	%p35, %f78, 0f7F800000;
	or.pred  	%p36, %p34, %p35;
	@%p36 bra 	$L__BB3_32;
	sub.f32 	%f80, %f121, %f118;
	fma.rn.f32 	%f81, %f80, %f25, 0f00000000;
	sub.f32 	%f82, %f81, %f116;
	fma.rn.f32 	%f83, %f46, %f82, 0f00000000;
	sub.f32 	%f84, %f83, %f117;
	add.f32 	%f26, %f116, %f84;
	sub.f32 	%f85, %f26, %f116;
	sub.f32 	%f117, %f85, %f84;
	mov.f32 	%f116, %f26;
$L__BB3_32:
	add.s64 	%rd10, %rd6, %rd7;
	st.global.f32 	[%rd10], %f116;
	add.s32 	%r101, %r131, 1;
	setp.ge.s32 	%p37, %r101, %r74;
	@%p37 bra 	$L__BB3_34;
	mul.wide.s32 	%rd73, %r130, 4;
	add.s64 	%rd71, %rd14, %rd73;
	// begin inline asm
	prefetch.global.L2 [%rd71];
	// end inline asm
	add.s64 	%rd72, %rd15, %rd73;
	// begin inline asm
	prefetch.global.L2 [%rd72];
	// end inline asm
	ld.global.f32 	%f121, [%rd8];
$L__BB3_34:
	add.s64 	%rd11, %rd8, %rd7;
	ld.global.f32 	%f124, [%rd11];
	add.s64 	%rd12, %rd9, %rd7;
	ld.global.f32 	%f33, [%rd12];
	abs.f32 	%f86, %f124;
	setp.equ.f32 	%p38, %f86, 0f7F800000;
	abs.f32 	%f87, %f121;
	setp.equ.f32 	%p39, %f87, 0f7F800000;
	or.pred  	%p40, %p38, %p39;
	abs.f32 	%f89, %f33;
	setp.equ.f32 	%p41, %f89, 0f7F800000;
	or.pred  	%p42, %p40, %p41;
	@%p42 bra 	$L__BB3_36;
	sub.f32 	%f91, %f124, %f121;
	fma.rn.f32 	%f92, %f91, %f33, 0f00000000;
	sub.f32 	%f93, %f92, %f116;
	fma.rn.f32 	%f94, %f46, %f93, 0f00000000;
	sub.f32 	%f95, %f94, %f117;
	add.f32 	%f34, %f116, %f95;
	sub.f32 	%f96, %f34, %f116;
	sub.f32 	%f117, %f96, %f95;
	mov.f32 	%f116, %f34;
$L__BB3_36:
	add.s64 	%rd13, %rd10, %rd7;
	st.global.f32 	[%rd13], %f116;
	add.s32 	%r102, %r131, 2;
	setp.ge.s32 	%p43, %r102, %r74;
	@%p43 bra 	$L__BB3_38;
	mul.wide.s32 	%rd76, %r129, 4;
	add.s64 	%rd74, %rd14, %rd76;
	// begin inline asm
	prefetch.global.L2 [%rd74];
	// end inline asm
	add.s64 	%rd75, %rd15, %rd76;
	// begin inline asm
	prefetch.global.L2 [%rd75];
	// end inline asm
	ld.global.f32 	%f124, [%rd11];
$L__BB3_38:
	add.s64 	%rd77, %rd11, %rd7;
	ld.global.f32 	%f40, [%rd77];
	add.s64 	%rd78, %rd12, %rd7;
	ld.global.f32 	%f41, [%rd78];
	abs.f32 	%f97, %f40;
	setp.equ.f32 	%p44, %f97, 0f7F800000;
	abs.f32 	%f98, %f124;
	setp.equ.f32 	%p45, %f98, 0f7F800000;
	or.pred  	%p46, %p44, %p45;
	abs.f32 	%f100, %f41;
	setp.equ.f32 	%p47, %f100, 0f7F800000;
	or.pred  	%p48, %p46, %p47;
	@%p48 bra 	$L__BB3_40;
	sub.f32 	%f102, %f40, %f124;
	fma.rn.f32 	%f103, %f102, %f41, 0f00000000;
	sub.f32 	%f104, %f103, %f116;
	fma.rn.f32 	%f105, %f46, %f104, 0f00000000;
	sub.f32 	%f106, %f105, %f117;
	add.f32 	%f42, %f116, %f106;
	sub.f32 	%f107, %f42, %f116;
	sub.f32 	%f117, %f107, %f106;
	mov.f32 	%f116, %f42;
$L__BB3_40:
	add.s64 	%rd79, %rd13, %rd7;
	st.global.f32 	[%rd79], %f116;
	add.s32 	%r132, %r132, 4;
	add.s32 	%r61, %r131, 4;
	shl.b32 	%r103, %r73, 2;
	add.s32 	%r130, %r130, %r103;
	add.s32 	%r129, %r129, %r103;
	add.s32 	%r128, %r128, %r103;
	add.s32 	%r127, %r127, %r103;
	setp.eq.s32 	%p49, %r132, 0;
	add.s32 	%r133, %r131, -62;
	mov.u32 	%r131, %r61;
	@%p49 bra 	$L__BB3_52;
	bra.uni 	$L__BB3_24;
$L__BB3_41:
	and.b32  	%r7, %r74, 7;
	setp.lt.u32 	%p50, %r74, 8;
	mov.b32 	%r135, 0;
	@%p50 bra 	$L__BB3_44;
	and.b32  	%r135, %r74, 2147483640;
	neg.s32 	%r114, %r135;
	shl.b32 	%r10, %r73, 3;
	mul.wide.s32 	%rd82, %r73, 4;
	mov.u32 	%r113, %r1;
$L__BB3_43:
	.pragma "nounroll";
	mul.wide.s32 	%rd80, %r113, 4;
	add.s64 	%rd81, %rd1, %rd80;
	mov.b32 	%r105, 2143289344;
	st.global.u32 	[%rd81], %r105;
	add.s64 	%rd83, %rd81, %rd82;
	st.global.u32 	[%rd83], %r105;
	add.s64 	%rd84, %rd83, %rd82;
	st.global.u32 	[%rd84], %r105;
	add.s64 	%rd85, %rd84, %rd82;
	st.global.u32 	[%rd85], %r105;
	add.s64 	%rd86, %rd85, %rd82;
	st.global.u32 	[%rd86], %r105;
	add.s64 	%rd87, %rd86, %rd82;
	st.global.u32 	[%rd87], %r105;
	add.s64 	%rd88, %rd87, %rd82;
	st.global.u32 	[%rd88], %r105;
	add.s64 	%rd89, %rd88, %rd82;
	st.global.u32 	[%rd89], %r105;
	add.s32 	%r114, %r114, 8;
	add.s32 	%r113, %r113, %r10;
	setp.eq.s32 	%p51, %r114, 0;
	@%p51 bra 	$L__BB3_44;
	bra.uni 	$L__BB3_43;
$L__BB3_44:
	setp.eq.s32 	%p52, %r7, 0;
	@%p52 bra 	$L__BB3_52;
	and.b32  	%r68, %r74, 3;
	setp.lt.u32 	%p53, %r7, 4;
	@%p53 bra 	$L__BB3_47;
	mad.lo.s32 	%r106, %r135, %r73, %r1;
	mul.wide.s32 	%rd90, %r106, 4;
	add.s64 	%rd91, %rd1, %rd90;
	mov.b32 	%r107, 2143289344;
	st.global.u32 	[%rd91], %r107;
	mul.wide.s32 	%rd92, %r73, 4;
	add.s64 	%rd93, %rd91, %rd92;
	st.global.u32 	[%rd93], %r107;
	add.s64 	%rd94, %rd93, %rd92;
	st.global.u32 	[%rd94], %r107;
	add.s64 	%rd95, %rd94, %rd92;
	st.global.u32 	[%rd95], %r107;
	add.s32 	%r135, %r135, 4;
$L__BB3_47:
	setp.eq.s32 	%p54, %r68, 0;
	@%p54 bra 	$L__BB3_52;
	setp.eq.s32 	%p55, %r68, 1;
	@%p55 bra 	$L__BB3_50;
	mad.lo.s32 	%r108, %r135, %r73, %r1;
	mul.wide.s32 	%rd96, %r108, 4;
	add.s64 	%rd97, %rd1, %rd96;
	mov.b32 	%r109, 2143289344;
	st.global.u32 	[%rd97], %r109;
	mul.wide.s32 	%rd98, %r73, 4;
	add.s64 	%rd99, %rd97, %rd98;
	st.global.u32 	[%rd99], %r109;
	add.s32 	%r135, %r135, 2;
$L__BB3_50:
	and.b32  	%r110, %r74, 1;
	setp.eq.b32 	%p56, %r110, 1;
	not.pred 	%p57, %p56;
	@%p57 bra 	$L__BB3_52;
	mad.lo.s32 	%r111, %r135, %r73, %r1;
	mul.wide.s32 	%rd100, %r111, 4;
	add.s64 	%rd101, %rd1, %rd100;
	mov.b32 	%r112, 2143289344;
	st.global.u32 	[%rd101], %r112;
$L__BB3_52:
	ret;

}
	// .globl	efi_one_series_many_params_from_diff_tm_f32
.visible .entry efi_one_series_many_params_from_diff_tm_f32(
	.param .u64 .ptr .align 1 efi_one_series_many_params_from_diff_tm_f32_param_0,
	.param .u64 .ptr .align 1 efi_one_series_many_params_from_diff_tm_f32_param_1,
	.param .u64 .ptr .align 1 efi_one_series_many_params_from_diff_tm_f32_param_2,
	.param .u32 efi_one_series_many_params_from_diff_tm_f32_param_3,
	.param .u32 efi_one_series_many_params_from_diff_tm_f32_param_4,
	.param .u32 efi_one_series_many_params_from_diff_tm_f32_param_5,
	.param .u64 .ptr .align 1 efi_one_series_many_params_from_diff_tm_f32_param_6
)
{
	.reg .pred 	%p<50>;
	.reg .b32 	%r<102>;
	.reg .b32 	%f<72>;
	.reg .b64 	%rd<43>;

	ld.param.u64 	%rd12, [efi_one_series_many_params_from_diff_tm_f32_param_0];
	ld.param.u64 	%rd13, [efi_one_series_many_params_from_diff_tm_f32_param_1];
	ld.param.u64 	%rd14, [efi_one_series_many_params_from_diff_tm_f32_param_2];
	ld.param.u32 	%r56, [efi_one_series_many_params_from_diff_tm_f32_param_3];
	ld.param.u32 	%r57, [efi_one_series_many_params_from_diff_tm_f32_param_4];
	ld.param.u32 	%r58, [efi_one_series_many_params_from_diff_tm_f32_param_5];
	ld.param.u64 	%rd15, [efi_one_series_many_params_from_diff_tm_f32_param_6];
	cvta.to.global.u64 	%rd1, %rd15;
	cvta.to.global.u64 	%rd2, %rd12;
	mov.u32 	%r59, %ctaid.x;
	mov.u32 	%r1, %ntid.x;
	mov.u32 	%r2, %tid.x;
	mad.lo.s32 	%r3, %r59, %r1, %r2;
	setp.ge.s32 	%p2, %r3, %r58;
	@%p2 bra 	$L__BB4_45;
	cvta.to.global.u64 	%rd16, %rd13;
	mul.wide.s32 	%rd17, %r3, 4;
	add.s64 	%rd18, %rd16, %rd17;
	ld.global.nc.u32 	%r60, [%rd18];
	setp.lt.s32 	%p3, %r60, 1;
	@%p3 bra 	$L__BB4_45;
	setp.ge.s32 	%p8, %r2, %r57;
	mov.pred 	%p49, -1;
	mov.u32 	%r85, %r2;
	@%p8 bra 	$L__BB4_4;
$L__BB4_3:
	mad.lo.s32 	%r63, %r85, %r58, %r3;
	mul.wide.s32 	%rd19, %r63, 4;
	add.s64 	%rd20, %rd1, %rd19;
	mov.b32 	%r64, 2143289344;
	st.global.u32 	[%rd20], %r64;
	add.s32 	%r85, %r85, %r1;
	setp.lt.s32 	%p10, %r85, %r57;
	@%p10 bra 	$L__BB4_3;
$L__BB4_4:
	mov.b32 	%r65, -1;
	vote.sync.ballot.b32 	%r6, %p49, %r65;
	setp.eq.s32 	%p12, %r6, 0;
	@%p12 bra 	$L__BB4_44;
	and.b32  	%r7, %r2, 31;
	brev.b32 	%r66, %r6;
	bfind.shiftamt.u32 	%r8, %r66;
	not.pred 	%p13, %p49;
	@%p13 bra 	$L__BB4_44;
	mul.wide.s32 	%rd21, %r57, 4;
	add.s64 	%rd22, %rd2, %rd21;
	ld.global.f32 	%f64, [%rd22];
	cvta.to.global.u64 	%rd23, %rd14;
	mul.wide.s32 	%rd24, %r3, 4;
	add.s64 	%rd25, %rd23, %rd24;
	ld.global.nc.f32 	%f2, [%rd25];
	mad.lo.s32 	%r67, %r58, %r57, %r3;
	mul.wide.s32 	%rd26, %r67, 4;
	add.s64 	%rd27, %rd1, %rd26;
	st.global.f32 	[%rd27], %f64;
	add.s32 	%r90, %r57, 1;
	setp.ge.s32 	%p14, %r90, %r56;
	@%p14 bra 	$L__BB4_44;
	not.b32 	%r68, %r57;
	add.s32 	%r69, %r56, %r68;
	and.b32  	%r10, %r69, 3;
	setp.eq.s32 	%p15, %r10, 0;
	mov.f32 	%f65, 0f00000000;
	mov.u32 	%r97, %r57;
	@%p15 bra 	$L__BB4_17;
	add.s32 	%r89, %r57, 129;
	neg.s32 	%r88, %r10;
	mad.lo.s32 	%r87, %r58, %r90, %r3;
	add.s64 	%rd3, %rd12, 516;
	mov.f32 	%f65, 0f00000000;
	mov.u32 	%r86, %r57;
$L__BB4_9:
	.pragma "nounroll";
	setp.ne.s32 	%p16, %r7, %r8;
	mul.wide.s32 	%rd28, %r90, 4;
	add.s64 	%rd4, %rd2, %rd28;
	mul.wide.s32 	%rd29, %r86, 4;
	add.s64 	%rd5, %rd3, %rd29;
	setp.ge.s32 	%p17, %r89, %r56;
	or.pred  	%p18, %p16, %p17;
	@%p18 bra 	$L__BB4_11;
	// begin inline asm
	prefetch.global.L2 [%rd5];
	// end inline asm
$L__BB4_11:
	mov.b32 	%r91, 0;
	@%p16 bra 	$L__BB4_13;
	ld.global.u32 	%r91, [%rd4];
$L__BB4_13:
	shfl.sync.idx.b32	%r21|%p20, %r91, %r8, 31, %r6;
	and.b32  	%r71, %r21, 2139095040;
	setp.eq.s32 	%p21, %r71, 2139095040;
	@%p21 bra 	$L__BB4_15;
	mov.b32 	%f31, %r21;
	sub.f32 	%f32, %f31, %f64;
	fma.rn.f32 	%f33, %f2, %f32, 0f00000000;
	sub.f32 	%f34, %f33, %f65;
	add.f32 	%f5, %f64, %f34;
	sub.f32 	%f35, %f5, %f64;
	sub.f32 	%f65, %f35, %f34;
	mov.f32 	%f64, %f5;
$L__BB4_15:
	mul.wide.s32 	%rd31, %r87, 4;
	add.s64 	%rd32, %rd1, %rd31;
	st.global.f32 	[%rd32], %f64;
	add.s32 	%r90, %r90, 1;
	add.s32 	%r89, %r89, 1;
	add.s32 	%r88, %r88, 1;
	setp.ne.s32 	%p22, %r88, 0;
	add.s32 	%r87, %r87, %r58;
	add.s32 	%r86, %r86, 1;
	@%p22 bra 	$L__BB4_9;
	add.s32 	%r97, %r89, -129;
	add.s32 	%r90, %r89, -128;
$L__BB4_17:
	sub.s32 	%r72, %r56, %r57;
	add.s32 	%r73, %r72, -2;
	setp.lt.u32 	%p23, %r73, 3;
	@%p23 bra 	$L__BB4_44;
	sub.s32 	%r96, %r90, %r56;
	add.s32 	%r95, %r90, 129;
	mad.lo.s32 	%r94, %r90, %r58, %r3;
	shl.b32 	%r34, %r58, 2;
	mul.wide.s32 	%rd9, %r58, 4;
$L__BB4_19:
	setp.ne.s32 	%p24, %r7, %r8;
	add.s32 	%r39, %r95, -129;
	add.s32 	%r74, %r97, 129;
	setp.ge.s32 	%p25, %r74, %r56;
	or.pred  	%p26, %p24, %p25;
	@%p26 bra 	$L__BB4_21;
	mul.wide.s32 	%rd34, %r97, 4;
	add.s64 	%rd35, %rd12, %rd34;
	add.s64 	%rd33, %rd35, 516;
	// begin inline asm
	prefetch.global.L2 [%rd33];
	// end inline asm
$L__BB4_21:
	setp.ne.s32 	%p27, %r7, %r8;
	mul.wide.s32 	%rd36, %r39, 4;
	add.s64 	%rd6, %rd2, %rd36;
	mov.b32 	%r98, 0;
	@%p27 bra 	$L__BB4_23;
	ld.global.u32 	%r98, [%rd6];
$L__BB4_23:
	shfl.sync.idx.b32	%r42|%p28, %r98, %r8, 31, %r6;
	and.b32  	%r76, %r42, 2139095040;
	setp.eq.s32 	%p29, %r76, 2139095040;
	@%p29 bra 	$L__BB4_25;
	mov.b32 	%f36, %r42;
	sub.f32 	%f37, %f36, %f64;
	fma.rn.f32 	%f38, %f2, %f37, 0f00000000;
	sub.f32 	%f39, %f38, %f65;
	add.f32 	%f13, %f64, %f39;
	sub.f32 	%f40, %f13, %f64;
	sub.f32 	%f65, %f40, %f39;
	mov.f32 	%f64, %f13;
$L__BB4_25:
	setp.ne.s32 	%p30, %r7, %r8;
	mul.wide.s32 	%rd37, %r94, 4;
	add.s64 	%rd7, %rd1, %rd37;
	st.global.f32 	[%rd7], %f64;
	setp.ge.s32 	%p31, %r95, %r56;
	add.s64 	%rd8, %rd12, %rd36;
	or.pred  	%p32, %p30, %p31;
	@%p32 bra 	$L__BB4_27;
	add.s64 	%rd39, %rd8, 516;
	// begin inline asm
	prefetch.global.L2 [%rd39];
	// end inline asm
$L__BB4_27:
	mov.b32 	%r99, 0;
	@%p30 bra 	$L__BB4_29;
	ld.global.u32 	%r99, [%rd6+4];
$L__BB4_29:
	shfl.sync.idx.b32	%r45|%p34, %r99, %r8, 31, %r6;
	and.b32  	%r78, %r45, 2139095040;
	setp.eq.s32 	%p35, %r78, 2139095040;
	@%p35 bra 	$L__BB4_31;
	mov.b32 	%f41, %r45;
	sub.f32 	%f42, %f41, %f64;
	fma.rn.f32 	%f43, %f2, %f42, 0f00000000;
	sub.f32 	%f44, %f43, %f65;
	add.f32 	%f17, %f64, %f44;
	sub.f32 	%f45, %f17, %f64;
	sub.f32 	%f65, %f45, %f44;
	mov.f32 	%f64, %f17;
$L__BB4_31:
	add.s64 	%rd10, %rd7, %rd9;
	st.global.f32 	[%rd10], %f64;
	add.s32 	%r79, %r95, 1;
	setp.ge.s32 	%p37, %r79, %r56;
	or.pred  	%p38, %p30, %p37;
	@%p38 bra 	$L__BB4_33;
	add.s64 	%rd40, %rd8, 520;
	// begin inline asm
	prefetch.global.L2 [%rd40];
	// end inline asm
$L__BB4_33:
	mov.b32 	%r100, 0;
	@%p30 bra 	$L__BB4_35;
	ld.global.u32 	%r100, [%rd6+8];
$L__BB4_35:
	shfl.sync.idx.b32	%r48|%p40, %r100, %r8, 31, %r6;
	and.b32  	%r81, %r48, 2139095040;
	setp.eq.s32 	%p41, %r81, 2139095040;
	@%p41 bra 	$L__BB4_37;
	mov.b32 	%f46, %r48;
	sub.f32 	%f47, %f46, %f64;
	fma.rn.f32 	%f48, %f2, %f47, 0f00000000;
	sub.f32 	%f49, %f48, %f65;
	add.f32 	%f21, %f64, %f49;
	sub.f32 	%f50, %f21, %f64;
	sub.f32 	%f65, %f50, %f49;
	mov.f32 	%f64, %f21;
$L__BB4_37:
	add.s64 	%rd11, %rd10, %rd9;
	st.global.f32 	[%rd11], %f64;
	add.s32 	%r82, %r95, 2;
	setp.ge.s32 	%p43, %r82, %r56;
	or.pred  	%p44, %p30, %p43;
	@%p44 bra 	$L__BB4_39;
	add.s64 	%rd41, %rd8, 524;
	// begin inline asm
	prefetch.global.L2 [%rd41];
	// end inline asm
$L__BB4_39:
	setp.ne.s32 	%p45, %r7, %r8;
	mov.b32 	%r101, 0;
	@%p45 bra 	$L__BB4_41;
	ld.global.u32 	%r101, [%rd6+12];
$L__BB4_41:
	shfl.sync.idx.b32	%r51|%p46, %r101, %r8, 31, %r6;
	and.b32  	%r84, %r51, 2139095040;
	setp.eq.s32 	%p47, %r84, 2139095040;
	@%p47 bra 	$L__BB4_43;
	mov.b32 	%f51, %r51;
	sub.f32 	%f52, %f51, %f64;
	fma.rn.f32 	%f53, %f2, %f52, 0f00000000;
	sub.f32 	%f54, %f53, %f65;
	add.f32 	%f25, %f64, %f54;
	sub.f32 	%f55, %f25, %f64;
	sub.f32 	%f65, %f55, %f54;
	mov.f32 	%f64, %f25;
$L__BB4_43:
	add.s64 	%rd42, %rd11, %rd9;
	st.global.f32 	[%rd42], %f64;
	add.s32 	%r96, %r96, 4;
	add.s32 	%r53, %r95, 4;
	add.s32 	%r94, %r94, %r34;
	setp.ne.s32 	%p48, %r96, 0;
	add.s32 	%r97, %r95, -126;
	mov.u32 	%r95, %r53;
	@%p48 bra 	$L__BB4_19;
$L__BB4_44:
	ret;
$L__BB4_45:
	mov.pred 	%p5, -1;
	mov.b32 	%r61, -1;
	vote.sync.all.pred 	%p6, %p5, %r61;
	mov.pred 	%p49, 0;
	@%p6 bra 	$L__BB4_44;
	bra.uni 	$L__BB4_4;

}
	// .globl	efi_one_series_many_params_from_diff_rm_f32
.visible .entry efi_one_series_many_params_from_diff_rm_f32(
	.param .u64 .ptr .align 1 efi_one_series_many_params_from_diff_rm_f32_param_0,
	.param .u64 .ptr .align 1 efi_one_series_many_params_from_diff_rm_f32_param_1,
	.param .u64 .ptr .align 1 efi_one_series_many_params_from_diff_rm_f32_param_2,
	.param .u32 efi_one_series_many_params_from_diff_rm_f32_param_3,
	.param .u32 efi_one_series_many_params_from_diff_rm_f32_param_4,
	.param .u32 efi_one_series_many_params_from_diff_rm_f32_param_5,
	.param .u64 .ptr .align 1 efi_one_series_many_params_from_diff_rm_f32_param_6
)
{
	.reg .pred 	%p<50>;
	.reg .b32 	%r<103>;
	.reg .b32 	%f<72>;
	.reg .b64 	%rd<39>;

	ld.param.u64 	%rd9, [efi_one_series_many_params_from_diff_rm_f32_param_0];
	ld.param.u64 	%rd10, [efi_one_series_many_params_from_diff_rm_f32_param_1];
	ld.param.u64 	%rd11, [efi_one_series_many_params_from_diff_rm_f32_param_2];
	ld.param.u32 	%r58, [efi_one_series_many_params_from_diff_rm_f32_param_3];
	ld.param.u32 	%r59, [efi_one_series_many_params_from_diff_rm_f32_param_4];
	ld.param.u32 	%r60, [efi_one_series_many_params_from_diff_rm_f32_param_5];
	ld.param.u64 	%rd12, [efi_one_series_many_params_from_diff_rm_f32_param_6];
	cvta.to.global.u64 	%rd1, %rd12;
	cvta.to.global.u64 	%rd2, %rd9;
	mov.u32 	%r61, %ctaid.x;
	mov.u32 	%r1, %ntid.x;
	mov.u32 	%r2, %tid.x;
	mad.lo.s32 	%r3, %r61, %r1, %r2;
	setp.ge.s32 	%p2, %r3, %r60;
	@%p2 bra 	$L__BB5_2;
	cvta.to.global.u64 	%rd13, %rd10;
	mul.wide.s32 	%rd14, %r3, 4;
	add.s64 	%rd15, %rd13, %rd14;
	ld.global.nc.u32 	%r62, [%rd15];
	setp.gt.s32 	%p3, %r62, 0;
	@%p3 bra 	$L__BB5_3;
$L__BB5_2:
	mov.pred 	%p5, -1;
	mov.b32 	%r63, -1;
	vote.sync.all.pred 	%p6, %p5, %r63;
	mov.pred 	%p49, 0;
	@%p6 bra 	$L__BB5_46;
	bra.uni 	$L__BB5_6;
$L__BB5_3:
	setp.ge.s32 	%p8, %r2, %r59;
	mov.pred 	%p49, -1;
	@%p8 bra 	$L__BB5_6;
	mul.lo.s32 	%r4, %r58, %r3;
	mov.u32 	%r86, %r2;
$L__BB5_5:
	add.s32 	%r65, %r86, %r4;
	mul.wide.s32 	%rd16, %r65, 4;
	add.s64 	%rd17, %rd1, %rd16;
	mov.b32 	%r66, 2143289344;
	st.global.u32 	[%rd17], %r66;
	add.s32 	%r86, %r86, %r1;
	setp.lt.s32 	%p10, %r86, %r59;
	@%p10 bra 	$L__BB5_5;
$L__BB5_6:
	mov.b32 	%r67, -1;
	vote.sync.ballot.b32 	%r7, %p49, %r67;
	setp.eq.s32 	%p12, %r7, 0;
	@%p12 bra 	$L__BB5_46;
	and.b32  	%r8, %r2, 31;
	brev.b32 	%r68, %r7;
	bfind.shiftamt.u32 	%r9, %r68;
	not.pred 	%p13, %p49;
	@%p13 bra 	$L__BB5_46;
	mul.lo.s32 	%r10, %r58, %r3;
	mul.wide.s32 	%rd18, %r59, 4;
	add.s64 	%rd19, %rd2, %rd18;
	ld.global.f32 	%f64, [%rd19];
	cvta.to.global.u64 	%rd20, %rd11;
	mul.wide.s32 	%rd21, %r3, 4;
	add.s64 	%rd22, %rd20, %rd21;
	ld.global.nc.f32 	%f2, [%rd22];
	add.s32 	%r11, %r10, %r59;
	mul.wide.s32 	%rd23, %r11, 4;
	add.s64 	%rd24, %rd1, %rd23;
	st.global.f32 	[%rd24], %f64;
	add.s32 	%r91, %r59, 1;
	setp.ge.s32 	%p14, %r91, %r58;
	@%p14 bra 	$L__BB5_46;
	not.b32 	%r69, %r59;
	add.s32 	%r70, %r58, %r69;
	and.b32  	%r13, %r70, 3;
	setp.eq.s32 	%p15, %r13, 0;
	mov.f32 	%f65, 0f00000000;
	mov.u32 	%r98, %r59;
	@%p15 bra 	$L__BB5_19;
	add.s32 	%r90, %r59, 129;
	neg.s32 	%r89, %r13;
	add.s32 	%r88, %r11, 1;
	add.s64 	%rd3, %rd9, 516;
	mov.f32 	%f65, 0f00000000;
	mov.u32 	%r87, %r59;
$L__BB5_11:
	.pragma "nounroll";
	setp.ne.s32 	%p16, %r8, %r9;
	mul.wide.s32 	%rd25, %r91, 4;
	add.s64 	%rd4, %rd2, %rd25;
	mul.wide.s32 	%rd26, %r87, 4;
	add.s64 	%rd5, %rd3, %rd26;
	setp.ge.s32 	%p17, %r90, %r58;
	or.pred  	%p18, %p16, %p17;
	@%p18 bra 	$L__BB5_13;
	// begin inline asm
	prefetch.global.L2 [%rd5];
	// end inline asm
$L__BB5_13:
	setp.ne.s32 	%p19, %r8, %r9;
	mov.b32 	%r92, 0;
	@%p19 bra 	$L__BB5_15;
	ld.global.u32 	%r92, [%rd4];
$L__BB5_15:
	shfl.sync.idx.b32	%r24|%p20, %r92, %r9, 31, %r7;
	and.b32  	%r72, %r24, 2139095040;
	setp.eq.s32 	%p21, %r72, 2139095040;
	@%p21 bra 	$L__BB5_17;
	mov.b32 	%f31, %r24;
	sub.f32 	%f32, %f31, %f64;
	fma.rn.f32 	%f33, %f2, %f32, 0f00000000;
	sub.f32 	%f34, %f33, %f65;
	add.f32 	%f5, %f64, %f34;
	sub.f32 	%f35, %f5, %f64;
	sub.f32 	%f65, %f35, %f34;
	mov.f32 	%f64, %f5;
$L__BB5_17:
	mul.wide.s32 	%rd28, %r88, 4;
	add.s64 	%rd29, %rd1, %rd28;
	st.global.f32 	[%rd29], %f64;
	add.s32 	%r91, %r91, 1;
	add.s32 	%r90, %r90, 1;
	add.s32 	%r89, %r89, 1;
	setp.ne.s32 	%p22, %r89, 0;
	add.s32 	%r88, %r88, 1;
	add.s32 	%r87, %r87, 1;
	@%p22 bra 	$L__BB5_11;
	add.s32 	%r98, %r90, -129;
	add.s32 	%r91, %r90, -128;
$L__BB5_19:
	sub.s32 	%r73, %r58, %r59;
	add.s32 	%r74, %r73, -2;
	setp.lt.u32 	%p23, %r74, 3;
	@%p23 bra 	$L__BB5_46;
	sub.s32 	%r97, %r91, %r58;
	add.s32 	%r96, %r91, 129;
	add.s32 	%r95, %r91, %r10;
$L__BB5_21:
	setp.ne.s32 	%p24, %r8, %r9;
	add.s32 	%r41, %r96, -129;
	add.s32 	%r75, %r98, 129;
	setp.ge.s32 	%p25, %r75, %r58;
	or.pred  	%p26, %p24, %p25;
	@%p26 bra 	$L__BB5_23;
	mul.wide.s32 	%rd31, %r98, 4;
	add.s64 	%rd32, %rd9, %rd31;
	add.s64 	%rd30, %rd32, 516;
	// begin inline asm
	prefetch.global.L2 [%rd30];
	// end inline asm
$L__BB5_23:
	setp.ne.s32 	%p27, %r8, %r9;
	mul.wide.s32 	%rd33, %r41, 4;
	add.s64 	%rd6, %rd2, %rd33;
	mov.b32 	%r99, 0;
	@%p27 bra 	$L__BB5_25;
	ld.global.u32 	%r99, [%rd6];
$L__BB5_25:
	shfl.sync.idx.b32	%r44|%p28, %r99, %r9, 31, %r7;
	and.b32  	%r77, %r44, 2139095040;
	setp.eq.s32 	%p29, %r77, 2139095040;
	@%p29 bra 	$L__BB5_27;
	mov.b32 	%f36, %r44;
	sub.f32 	%f37, %f36, %f64;
	fma.rn.f32 	%f38, %f2, %f37, 0f00000000;
	sub.f32 	%f39, %f38, %f65;
	add.f32 	%f13, %f64, %f39;
	sub.f32 	%f40, %f13, %f64;
	sub.f32 	%f65, %f40, %f39;
	mov.f32 	%f64, %f13;
$L__BB5_27:
	setp.ne.s32 	%p30, %r8, %r9;
	mul.wide.s32 	%rd34, %r95, 4;
	add.s64 	%rd7, %rd1, %rd34;
	st.global.f32 	[%rd7], %f64;
	setp.ge.s32 	%p31, %r96, %r58;
	add.s64 	%rd8, %rd9, %rd33;
	or.pred  	%p32, %p30, %p31;
	@%p32 bra 	$L__BB5_29;
	add.s64 	%rd36, %rd8, 516;
	// begin inline asm
	prefetch.global.L2 [%rd36];
	// end inline asm
$L__BB5_29:
	setp.ne.s32 	%p33, %r8, %r9;
	mov.b32 	%r100, 0;
	@%p33 bra 	$L__BB5_31;
	ld.global.u32 	%r100, [%rd6+4];
$L__BB5_31:
	shfl.sync.idx.b32	%r47|%p34, %r100, %r9, 31, %r7;
	and.b32  	%r79, %r47, 2139095040;
	setp.eq.s32 	%p35, %r79, 2139095040;
	@%p35 bra 	$L__BB5_33;
	mov.b32 	%f41, %r47;
	sub.f32 	%f42, %f41, %f64;
	fma.rn.f32 	%f43, %f2, %f42, 0f00000000;
	sub.f32 	%f44, %f43, %f65;
	add.f32 	%f17, %f64, %f44;
	sub.f32 	%f45, %f17, %f64;
	sub.f32 	%f65, %f45, %f44;
	mov.f32 	%f64, %f17;
$L__BB5_33:
	setp.ne.s32 	%p36, %r8, %r9;
	st.global.f32 	[%rd7+4], %f64;
	add.s32 	%r80, %r96, 1;
	setp.ge.s32 	%p37, %r80, %r58;
	or.pred  	%p38, %p36, %p37;
	@%p38 bra 	$L__BB5_35;
	add.s64 	%rd37, %rd8, 520;
	// begin inline asm
	prefetch.global.L2 [%rd37];
	// end inline asm
$L__BB5_35:
	setp.ne.s32 	%p39, %r8, %r9;
	mov.b32 	%r101, 0;
	@%p39 bra 	$L__BB5_37;
	ld.global.u32 	%r101, [%rd6+8];
$L__BB5_37:
	shfl.sync.idx.b32	%r50|%p40, %r101, %r9, 31, %r7;
	and.b32  	%r82, %r50, 2139095040;
	setp.eq.s32 	%p41, %r82, 2139095040;
	@%p41 bra 	$L__BB5_39;
	mov.b32 	%f46, %r50;
	sub.f32 	%f47, %f46, %f64;
	fma.rn.f32 	%f48, %f2, %f47, 0f00000000;
	sub.f32 	%f49, %f48, %f65;
	add.f32 	%f21, %f64, %f49;
	sub.f32 	%f50, %f21, %f64;
	sub.f32 	%f65, %f50, %f49;
	mov.f32 	%f64, %f21;
$L__BB5_39:
	setp.ne.s32 	%p42, %r8, %r9;
	st.global.f32 	[%rd7+8], %f64;
	add.s32 	%r83, %r96, 2;
	setp.ge.s32 	%p43, %r83, %r58;
	or.pred  	%p44, %p42, %p43;
	@%p44 bra 	$L__BB5_41;
	add.s64 	%rd38, %rd8, 524;
	// begin inline asm
	prefetch.global.L2 [%rd38];
	// end inline asm
$L__BB5_41:
	setp.ne.s32 	%p45, %r8, %r9;
	mov.b32 	%r102, 0;
	@%p45 bra 	$L__BB5_43;
	ld.global.u32 	%r102, [%rd6+12];
$L__BB5_43:
	shfl.sync.idx.b32	%r53|%p46, %r102, %r9, 31, %r7;
	and.b32  	%r85, %r53, 2139095040;
	setp.eq.s32 	%p47, %r85, 2139095040;
	@%p47 bra 	$L__BB5_45;
	mov.b32 	%f51, %r53;
	sub.f32 	%f52, %f51, %f64;
	fma.rn.f32 	%f53, %f2, %f52, 0f00000000;
	sub.f32 	%f54, %f53, %f65;
	add.f32 	%f25, %f64, %f54;
	sub.f32 	%f55, %f25, %f64;
	sub.f32 	%f65, %f55, %f54;
	mov.f32 	%f64, %f25;
$L__BB5_45:
	st.global.f32 	[%rd7+12], %f64;
	add.s32 	%r97, %r97, 4;
	add.s32 	%r55, %r96, 4;
	add.s32 	%r95, %r95, 4;
	setp.ne.s32 	%p48, %r97, 0;
	add.s32 	%r98, %r96, -126;
	mov.u32 	%r96, %r55;
	@%p48 bra 	$L__BB5_21;
$L__BB5_46:
	ret;

}


// ===== COMPILED SASS (sm_100) =====

	.target	sm_100

	.elftype	@"ET_EXEC"


//--------------------- .note.nv.tkinfo           --------------------------
	.section	.note.nv.tkinfo,"",@"SHT_NOTE"
	.sectionflags	@"SHF_NOTE_NV_TKINFO"
	.tkinfo
        /*0018*/ 	.word	0x00000002
        /*0030*/ 	.string	""
        /*0030*/ 	.string	"ptxas"
        /*0030*/ 	.string	"Cuda compilation tools, release 13.0, V13.0.88"
        /*0030*/ 	.string	"Build cuda_13.0.r13.0/compiler.36424714_0"
        /*0030*/ 	.string	"-arch sm_100 -m 64 "



//--------------------- .note.nv.cuinfo           --------------------------
	.section	.note.nv.cuinfo,"",@"SHT_NOTE"
	.sectionflags	@"SHF_NOTE_NV_CUINFO"
        /*0018*/ 	.short	0x0002
        /*001a*/ 	.short	0x0064
        /*001c*/ 	.short	0x0082
	.zero		2


//--------------------- .nv.info                  --------------------------
	.section	.nv.info,"",@"SHT_CUDA_INFO"
	.align	4


	//----- nvinfo : EIATTR_REGCOUNT
	.align		4
        /*0000*/ 	.byte	0x04, 0x2f
        /*0002*/ 	.short	(.L_1 - .L_0)
	.align		4
.L_0:
        /*0004*/ 	.word	index@(efi_precompute_diffs_f32)
        /*0008*/ 	.word	0x00000016


	//----- nvinfo : EIATTR_FRAME_SIZE
	.align		4
.L_1:
        /*000c*/ 	.byte	0x04, 0x11
        /*000e*/ 	.short	(.L_3 - .L_2)
	.align		4
.L_2:
        /*0010*/ 	.word	index@(efi_precompute_diffs_f32)
        /*0014*/ 	.word	0x00000000


	//----- nvinfo : EIATTR_REGCOUNT
	.align		4
.L_3:
        /*0018*/ 	.byte	0x04, 0x2f
        /*001a*/ 	.short	(.L_5 - .L_4)
	.align		4
.L_4:
        /*001c*/ 	.word	index@(efi_batch_f32)
        /*0020*/ 	.word	0x0000001c


	//----- nvinfo : EIATTR_FRAME_SIZE
	.align		4
.L_5:
        /*0024*/ 	.byte	0x04, 0x11
        /*0026*/ 	.short	(.L_7 - .L_6)
	.align		4
.L_6:
        /*0028*/ 	.word	index@(efi_batch_f32)
        /*002c*/ 	.word	0x00000000


	//----- nvinfo : EIATTR_REGCOUNT
	.align		4
.L_7:
        /*0030*/ 	.byte	0x04, 0x2f
        /*0032*/ 	.short	(.L_9 - .L_8)
	.align		4
.L_8:
        /*0034*/ 	.word	index@(efi_batch_from_diff_f32)
        /*0038*/ 	.word	0x0000001c


	//----- nvinfo : EIATTR_FRAME_SIZE
	.align		4
.L_9:
        /*003c*/ 	.byte	0x04, 0x11
        /*003e*/ 	.short	(.L_11 - .L_10)
	.align		4
.L_10:
        /*0040*/ 	.word	index@(efi_batch_from_diff_f32)
        /*0044*/ 	.word	0x00000000


	//----- nvinfo : EIATTR_REGCOUNT
	.align		4
.L_11:
        /*0048*/ 	.byte	0x04, 0x2f
        /*004a*/ 	.short	(.L_13 - .L_12)
	.align		4
.L_12:
        /*004c*/ 	.word	index@(efi_many_series_one_param_f32)
        /*0050*/ 	.word	0x00000020


	//----- nvinfo : EIATTR_FRAME_SIZE
	.align		4
.L_13:
        /*0054*/ 	.byte	0x04, 0x11
        /*0056*/ 	.short	(.L_15 - .L_14)
	.align		4
.L_14:
        /*0058*/ 	.word	index@(efi_many_series_one_param_f32)
        /*005c*/ 	.word	0x00000000


	//----- nvinfo : EIATTR_REGCOUNT
	.align		4
.L_15:
        /*0060*/ 	.byte	0x04, 0x2f
        /*0062*/ 	.short	(.L_17 - .L_16)
	.align		4
.L_16:
        /*0064*/ 	.word	index@(efi_one_series_many_params_from_diff_tm_f32)
        /*0068*/ 	.word	0x0000001a


	//----- nvinfo : EIATTR_FRAME_SIZE
	.align		4
.L_17:
        /*006c*/ 	.byte	0x04, 0x11
        /*006e*/ 	.short	(.L_19 - .L_18)
	.align		4
.L_18:
        /*0070*/ 	.word	index@(efi_one_series_many_params_from_diff_tm_f32)
        /*0074*/ 	.word	0x00000000


	//----- nvinfo : EIATTR_REGCOUNT
	.align		4
.L_19:
        /*0078*/ 	.byte	0x04, 0x2f
        /*007a*/ 	.short	(.L_21 - .L_20)
	.align		4
.L_20:
        /*007c*/ 	.word	index@(efi_one_series_many_params_from_diff_rm_f32)
        /*0080*/ 	.word	0x0000001c


	//----- nvinfo : EIATTR_FRAME_SIZE
	.align		4
.L_21:
        /*0084*/ 	.byte	0x04, 0x11
        /*0086*/ 	.short	(.L_23 - .L_22)
	.align		4
.L_22:
        /*0088*/ 	.word	index@(efi_one_series_many_params_from_diff_rm_f32)
        /*008c*/ 	.word	0x00000000


	//----- nvinfo : EIATTR_MIN_STACK_SIZE
	.align		4
.L_23:
        /*0090*/ 	.byte	0x04, 0x12
        /*0092*/ 	.short	(.L_25 - .L_24)
	.align		4
.L_24:
        /*0094*/ 	.word	index@(efi_one_series_many_params_from_diff_rm_f32)
        /*0098*/ 	.word	0x00000000


	//----- nvinfo : EIATTR_MIN_STACK_SIZE
	.align		4
.L_25:
        /*009c*/ 	.byte	0x04, 0x12
        /*009e*/ 	.short	(.L_27 - .L_26)
	.align		4
.L_26:
        /*00a0*/ 	.word	index@(efi_one_series_many_params_from_diff_tm_f32)
        /*00a4*/ 	.word	0x00000000


	//----- nvinfo : EIATTR_MIN_STACK_SIZE
	.align		4
.L_27:
        /*00a8*/ 	.byte	0x04, 0x12
        /*00aa*/ 	.short	(.L_29 - .L_28)
	.align		4
.L_28:
        /*00ac*/ 	.word	index@(efi_many_series_one_param_f32)
        /*00b0*/ 	.word	0x00000000


	//----- nvinfo : EIATTR_MIN_STACK_SIZE
	.align		4
.L_29:
        /*00b4*/ 	.byte	0x04, 0x12
        /*00b6*/ 	.short	(.L_31 - .L_30)
	.align		4
.L_30:
        /*00b8*/ 	.word	index@(efi_batch_from_diff_f32)
        /*00bc*/ 	.word	0x00000000


	//----- nvinfo : EIATTR_MIN_STACK_SIZE
	.align		4
.L_31:
        /*00c0*/ 	.byte	0x04, 0x12
        /*00c2*/ 	.short	(.L_33 - .L_32)
	.align		4
.L_32:
        /*00c4*/ 	.word	index@(efi_batch_f32)
        /*00c8*/ 	.word	0x00000000


	//----- nvinfo : EIATTR_MIN_STACK_SIZE
	.align		4
.L_33:
        /*00cc*/ 	.byte	0x04, 0x12
        /*00ce*/ 	.short	(.L_35 - .L_34)
	.align		4
.L_34:
        /*00d0*/ 	.word	index@(efi_precompute_diffs_f32)
        /*00d4*/ 	.word	0x00000000
.L_35:


//--------------------- .nv.compat                --------------------------
	.section	.nv.compat,"",@"SHT_CUDA_COMPAT_INFO"
	.align	4
        /*0000*/ 	.byte	0x02, 0x09, 0x00, 0x00, 0x02, 0x02, 0x01, 0x00, 0x02, 0x05, 0x05, 0x00, 0x03, 0x07, 0x01, 0x01
        /*0010*/ 	.byte	0x02, 0x03, 0x00, 0x00, 0x02, 0x06, 0x01, 0x00, 0x04, 0x0b, 0x08, 0x00, 0x01, 0x00, 0x00, 0x00
        /*0020*/ 	.byte	0x00, 0x00, 0x00, 0x00


//--------------------- .nv.info.efi_one_series_many_params_from_diff_rm_f32 --------------------------
	.section	.nv.info.efi_one_series_many_params_from_diff_rm_f32,"",@"SHT_CUDA_INFO"
	.sectionflags	@""
	.align	4


	//----- nvinfo : EIATTR_CUDA_API_VERSION
	.align		4
        /*0000*/ 	.byte	0x04, 0x37
        /*0002*/ 	.short	(.L_37 - .L_36)
.L_36:
        /*0004*/ 	.word	0x00000082


	//----- nvinfo : EIATTR_KPARAM_INFO
	.align		4
.L_37:
        /*0008*/ 	.byte	0x04, 0x17
        /*000a*/ 	.short	(.L_39 - .L_38)
.L_38:
        /*000c*/ 	.word	0x00000000
        /*0010*/ 	.short	0x0006
        /*0012*/ 	.short	0x0028
        /*0014*/ 	.byte	0x00, 0xf5, 0x21, 0x00


	//----- nvinfo : EIATTR_KPARAM_INFO
	.align		4
.L_39:
        /*0018*/ 	.byte	0x04, 0x17
        /*001a*/ 	.short	(.L_41 - .L_40)
.L_40:
        /*001c*/ 	.word	0x00000000
        /*0020*/ 	.short	0x0005
        /*0022*/ 	.short	0x0020
        /*0024*/ 	.byte	0x00, 0xf0, 0x11, 0x00


	//----- nvinfo : EIATTR_KPARAM_INFO
	.align		4
.L_41:
        /*0028*/ 	.byte	0x04, 0x17
        /*002a*/ 	.short	(.L_43 - .L_42)
.L_42:
        /*002c*/ 	.word	0x00000000
        /*0030*/ 	.short	0x0004
        /*0032*/ 	.short	0x001c
        /*0034*/ 	.byte	0x00, 0xf0, 0x11, 0x00


	//----- nvinfo : EIATTR_KPARAM_INFO
	.align		4
.L_43:
        /*0038*/ 	.byte	0x04, 0x17
        /*003a*/ 	.short	(.L_45 - .L_44)
.L_44:
        /*003c*/ 	.word	0x00000000
        /*0040*/ 	.short	0x0003
        /*0042*/ 	.short	0x0018
        /*0044*/ 	.byte	0x00, 0xf0, 0x11, 0x00


	//----- nvinfo : EIATTR_KPARAM_INFO
	.align		4
.L_45:
        /*0048*/ 	.byte	0x04, 0x17
        /*004a*/ 	.short	(.L_47 - .L_46)
.L_46:
        /*004c*/ 	.word	0x00000000
        /*0050*/ 	.short	0x0002
        /*0052*/ 	.short	0x0010
        /*0054*/ 	.byte	0x00, 0xf5, 0x21, 0x00


	//----- nvinfo : EIATTR_KPARAM_INFO
	.align		4
.L_47:
        /*0058*/ 	.byte	0x04, 0x17
        /*005a*/ 	.short	(.L_49 - .L_48)
.L_48:
        /*005c*/ 	.word	0x00000000
        /*0060*/ 	.short	0x0001
        /*0062*/ 	.short	0x0008
        /*0064*/ 	.byte	0x00, 0xf5, 0x21, 0x00


	//----- nvinfo : EIATTR_KPARAM_INFO
	.align		4
.L_49:
        /*0068*/ 	.byte	0x04, 0x17
        /*006a*/ 	.short	(.L_51 - .L_50)
.L_50:
        /*006c*/ 	.word	0x00000000
        /*0070*/ 	.short	0x0000
        /*0072*/ 	.short	0x0000
        /*0074*/ 	.byte	0x00, 0xf5, 0x21, 0x00


	//----- nvinfo : EIATTR_SPARSE_MMA_MASK
	.align		4
.L_51:
        /*0078*/ 	.byte	0x03, 0x50
        /*007a*/ 	.short	0x0000


	//----- nvinfo : EIATTR_MAXREG_COUNT
	.align		4
        /*007c*/ 	.byte	0x03, 0x1b
        /*007e*/ 	.short	0x00ff


	//----- nvinfo : EIATTR_MERCURY_ISA_VERSION
	.align		4
        /*0080*/ 	.byte	0x03, 0x5f
        /*0082*/ 	.short	0x0101


	//----- nvinfo : EIATTR_COOP_GROUP_MASK_REGIDS
	.align		4
        /*0084*/ 	.byte	0x04, 0x29
        /*0086*/ 	.short	(.L_53 - .L_52)


	//   ....[0]....
.L_52:
        /*0088*/ 	.word	0xffffffff


	//   ....[1]....
        /*008c*/ 	.word	0xffffffff


	//   ....[2]....
        /*0090*/ 	.word	0x05000009


	//   ....[3]....
        /*0094*/ 	.word	0x05000009


	//   ....[4]....
        /*0098*/ 	.word	0x05000009


	//   ....[5]....
        /*009c*/ 	.word	0x05000009


	//   ....[6]....
        /*00a0*/ 	.word	0x05000009


	//----- nvinfo : EIATTR_COOP_GROUP_INSTR_OFFSETS
	.align		4
.L_53:
        /*00a4*/ 	.byte	0x04, 0x28
        /*00a6*/ 	.short	(.L_55 - .L_54)


	//   ....[0]....
.L_54:
        /*00a8*/ 	.word	0x000000f0


	//   ....[1]....
        /*00ac*/ 	.word	0x00000220


	//   ....[2]....
        /*00b0*/ 	.word	0x00000560


	//   ....[3]....
        /*00b4*/ 	.word	0x00000820


	//   ....[4]....
        /*00b8*/ 	.word	0x00000960


	//   ....[5]....
        /*00bc*/ 	.word	0x00000a70


	//   ....[6]....
        /*00c0*/ 	.word	0x00000b90


	//----- nvinfo : EIATTR_VRC_CTA_INIT_COUNT
	.align		4
.L_55:
        /*00c4*/ 	.byte	0x02, 0x4a
	.zero		1
	.zero		1


	//----- nvinfo : EIATTR_EXIT_INSTR_OFFSETS
	.align		4
        /*00c8*/ 	.byte	0x04, 0x1c
        /*00ca*/ 	.short	(.L_57 - .L_56)


	//   ....[0]....
.L_56:
        /*00cc*/ 	.word	0x00000100


	//   ....[1]....
        /*00d0*/ 	.word	0x00000240


	//   ....[2]....
        /*00d4*/ 	.word	0x00000250


	//   ....[3]....
        /*00d8*/ 	.word	0x00000300


	//   ....[4]....
        /*00dc*/ 	.word	0x000006e0


	//   ....[5]....
        /*00e0*/ 	.word	0x00000c70


	//----- nvinfo : EIATTR_CRS_STACK_SIZE
	.align		4
.L_57:
        /*00e4*/ 	.byte	0x04, 0x1e
        /*00e6*/ 	.short	(.L_59 - .L_58)
.L_58:
        /*00e8*/ 	.word	0x00000000


	//----- nvinfo : EIATTR_CBANK_PARAM_SIZE
	.align		4
.L_59:
        /*00ec*/ 	.byte	0x03, 0x19
        /*00ee*/ 	.short	0x0030


	//----- nvinfo : EIATTR_PARAM_CBANK
	.align		4
        /*00f0*/ 	.byte	0x04, 0x0a
        /*00f2*/ 	.short	(.L_61 - .L_60)
	.align		4
.L_60:
        /*00f4*/ 	.word	index@(.nv.constant0.efi_one_series_many_params_from_diff_rm_f32)
        /*00f8*/ 	.short	0x0380
        /*00fa*/ 	.short	0x0030


	//----- nvinfo : EIATTR_SW_WAR
	.align		4
.L_61:
        /*00fc*/ 	.byte	0x04, 0x36
        /*00fe*/ 	.short	(.L_63 - .L_62)
.L_62:
        /*0100*/ 	.word	0x00000008
.L_63:


//--------------------- .nv.info.efi_one_series_many_params_from_diff_tm_f32 --------------------------
	.section	.nv.info.efi_one_series_many_params_from_diff_tm_f32,"",@"SHT_CUDA_INFO"
	.sectionflags	@""
	.align	4


	//----- nvinfo : EIATTR_CUDA_API_VERSION
	.align		4
        /*0000*/ 	.byte	0x04, 0x37
        /*0002*/ 	.short	(.L_65 - .L_64)
.L_64:
        /*0004*/ 	.word	0x00000082


	//----- nvinfo : EIATTR_KPARAM_INFO
	.align		4
.L_65:
        /*0008*/ 	.byte	0x04, 0x17
        /*000a*/ 	.short	(.L_67 - .L_66)
.L_66:
        /*000c*/ 	.word	0x00000000
        /*0010*/ 	.short	0x0006
        /*0012*/ 	.short	0x0028
        /*0014*/ 	.byte	0x00, 0xf5, 0x21, 0x00


	//----- nvinfo : EIATTR_KPARAM_INFO
	.align		4
.L_67:
        /*0018*/ 	.byte	0x04, 0x17
        /*001a*/ 	.short	(.L_69 - .L_68)
.L_68:
        /*001c*/ 	.word	0x00000000
        /*0020*/ 	.short	0x0005
        /*0022*/ 	.short	0x0020
        /*0024*/ 	.byte	0x00, 0xf0, 0x11, 0x00


	//----- nvinfo : EIATTR_KPARAM_INFO
	.align		4
.L_69:
        /*0028*/ 	.byte	0x04, 0x17
        /*002a*/ 	.short	(.L_71 - .L_70)
.L_70:
        /*002c*/ 	.word	0x00000000
        /*0030*/ 	.short	0x0004
        /*0032*/ 	.short	0x001c
        /*0034*/ 	.byte	0x00, 0xf0, 0x11, 0x00


	//----- nvinfo : EIATTR_KPARAM_INFO
	.align		4
.L_71:
        /*0038*/ 	.byte	0x04, 0x17
        /*003a*/ 	.short	(.L_73 - .L_72)
.L_72:
        /*003c*/ 	.word	0x00000000
        /*0040*/ 	.short	0x0003
        /*0042*/ 	.short	0x0018
        /*0044*/ 	.byte	0x00, 0xf0, 0x11, 0x00


	//----- nvinfo : EIATTR_KPARAM_INFO
	.align		4
.L_73:
        /*0048*/ 	.byte	0x04, 0x17
        /*004a*/ 	.short	(.L_75 - .L_74)
.L_74:
        /*004c*/ 	.word	0x00000000
        /*0050*/ 	.short	0x0002
        /*0052*/ 	.short	0x0010
        /*0054*/ 	.byte	0x00, 0xf5, 0x21, 0x00


	//----- nvinfo : EIATTR_KPARAM_INFO
	.align		4
.L_75:
        /*0058*/ 	.byte	0x04, 0x17
        /*005a*/ 	.short	(.L_77 - .L_76)
.L_76:
        /*005c*/ 	.word	0x00000000
        /*0060*/ 	.short	0x0001
        /*0062*/ 	.short	0x0008
        /*0064*/ 	.byte	0x00, 0xf5, 0x21, 0x00


	//----- nvinfo : EIATTR_KPARAM_INFO
	.align		4
.L_77:
        /*0068*/ 	.byte	0x04, 0x17
        /*006a*/ 	.short	(.L_79 - .L_78)
.L_78:
        /*006c*/ 	.word	0x00000000
        /*0070*/ 	.short	0x0000
        /*0072*/ 	.short	0x0000
        /*0074*/ 	.byte	0x00, 0xf5, 0x21, 0x00


	//----- nvinfo : EIATTR_SPARSE_MMA_MASK
	.align		4
.L_79:
        /*0078*/ 	.byte	0x03, 0x50
        /*007a*/ 	.short	0x0000


	//----- nvinfo : EIATTR_MAXREG_COUNT
	.align		4
        /*007c*/ 	.byte	0x03, 0x1b
        /*007e*/ 	.short	0x00ff


	//----- nvinfo : EIATTR_MERCURY_ISA_VERSION
	.align		4
        /*0080*/ 	.byte	0x03, 0x5f
        /*0082*/ 	.short	0x0101


	//----- nvinfo : EIATTR_COOP_GROUP_MASK_REGIDS
	.align		4
        /*0084*/ 	.byte	0x04, 0x29
        /*0086*/ 	.short	(.L_81 - .L_80)


	//   ....[0]....
.L_80:
        /*0088*/ 	.word	0xffffffff


	//   ....[1]....
        /*008c*/ 	.word	0xffffffff


	//   ....[2]....
        /*0090*/ 	.word	0x05000009


	//   ....[3]....
        /*0094*/ 	.word	0x05000009


	//   ....[4]....
        /*0098*/ 	.word	0x05000009


	//   ....[5]....
        /*009c*/ 	.word	0x05000009


	//   ....[6]....
        /*00a0*/ 	.word	0x05000009


	//----- nvinfo : EIATTR_COOP_GROUP_INSTR_OFFSETS
	.align		4
.L_81:
        /*00a4*/ 	.byte	0x04, 0x28
        /*00a6*/ 	.short	(.L_83 - .L_82)


	//   ....[0]....
.L_82:
        /*00a8*/ 	.word	0x000001f0


	//   ....[1]....
        /*00ac*/ 	.word	0x00000230


	//   ....[2]....
        /*00b0*/ 	.word	0x00000590


	//   ....[3]....
        /*00b4*/ 	.word	0x00000870


	//   ....[4]....
        /*00b8*/ 	.word	0x000009a0


	//   ....[5]....
        /*00bc*/ 	.word	0x00000ab0


	//   ....[6]....
        /*00c0*/ 	.word	0x00000be0


	//----- nvinfo : EIATTR_VRC_CTA_INIT_COUNT
	.align		4
.L_83:
        /*00c4*/ 	.byte	0x02, 0x4a
	.zero		1
	.zero		1


	//----- nvinfo : EIATTR_EXIT_INSTR_OFFSETS
	.align		4
        /*00c8*/ 	.byte	0x04, 0x1c
        /*00ca*/ 	.short	(.L_85 - .L_84)


	//   ....[0]....
.L_84:
        /*00cc*/ 	.word	0x00000200


	//   ....[1]....
        /*00d0*/ 	.word	0x00000250


	//   ....[2]....
        /*00d4*/ 	.word	0x00000260


	//   ....[3]....
        /*00d8*/ 	.word	0x00000310


	//   ....[4]....
        /*00dc*/ 	.word	0x00000720


	//   ....[5]....
        /*00e0*/ 	.word	0x00000cc0


	//----- nvinfo : EIATTR_CRS_STACK_SIZE
	.align		4
.L_85:
        /*00e4*/ 	.byte	0x04, 0x1e
        /*00e6*/ 	.short	(.L_87 - .L_86)
.L_86:
        /*00e8*/ 	.word	0x00000000


	//----- nvinfo : EIATTR_CBANK_PARAM_SIZE
	.align		4
.L_87:
        /*00ec*/ 	.byte	0x03, 0x19
        /*00ee*/ 	.short	0x0030


	//----- nvinfo : EIATTR_PARAM_CBANK
	.align		4
        /*00f0*/ 	.byte	0x04, 0x0a
        /*00f2*/ 	.short	(.L_89 - .L_88)
	.align		4
.L_88:
        /*00f4*/ 	.word	index@(.nv.constant0.efi_one_series_many_params_from_diff_tm_f32)
        /*00f8*/ 	.short	0x0380
        /*00fa*/ 	.short	0x0030


	//----- nvinfo : EIATTR_SW_WAR
	.align		4
.L_89:
        /*00fc*/ 	.byte	0x04, 0x36
        /*00fe*/ 	.short	(.L_91 - .L_90)
.L_90:
        /*0100*/ 	.word	0x00000008
.L_91:


//--------------------- .nv.info.efi_many_series_one_param_f32 --------------------------
	.section	.nv.info.efi_many_series_one_param_f32,"",@"SHT_CUDA_INFO"
	.sectionflags	@""
	.align	4


	//----- nvinfo : EIATTR_CUDA_API_VERSION
	.align		4
        /*0000*/ 	.byte	0x04, 0x37
        /*0002*/ 	.short	(.L_93 - .L_92)
.L_92:
        /*0004*/ 	.word	0x00000082


	//----- nvinfo : EIATTR_KPARAM_INFO
	.align		4
.L_93:
        /*0008*/ 	.byte	0x04, 0x17
        /*000a*/ 	.short	(.L_95 - .L_94)
.L_94:
        /*000c*/ 	.word	0x00000000
        /*0010*/ 	.short	0x0007
        /*0012*/ 	.short	0x0028
        /*0014*/ 	.byte	0x00, 0xf5, 0x21, 0x00


	//----- nvinfo : EIATTR_KPARAM_INFO
	.align		4
.L_95:
        /*0018*/ 	.byte	0x04, 0x17
        /*001a*/ 	.short	(.L_97 - .L_96)
.L_96:
        /*001c*/ 	.word	0x00000000
        /*0020*/ 	.short	0x0006
        /*0022*/ 	.short	0x0024
        /*0024*/ 	.byte	0x00, 0xf0, 0x11, 0x00


	//----- nvinfo : EIATTR_KPARAM_INFO
	.align		4
.L_97:
        /*0028*/ 	.byte	0x04, 0x17
        /*002a*/ 	.short	(.L_99 - .L_98)
.L_98:
        /*002c*/ 	.word	0x00000000
        /*0030*/ 	.short	0x0005
        /*0032*/ 	.short	0x0020
        /*0034*/ 	.byte	0x00, 0xf0, 0x11, 0x00


	//----- nvinfo : EIATTR_KPARAM_INFO
	.align		4
.L_99:
        /*0038*/ 	.byte	0x04, 0x17
        /*003a*/ 	.short	(.L_101 - .L_100)
.L_100:
        /*003c*/ 	.word	0x00000000
        /*0040*/ 	.short	0x0004
        /*0042*/ 	.short	0x001c
        /*0044*/ 	.byte	0x00, 0xf0, 0x11, 0x00


	//----- nvinfo : EIATTR_KPARAM_INFO
	.align		4
.L_101:
        /*0048*/ 	.byte	0x04, 0x17
        /*004a*/ 	.short	(.L_103 - .L_102)
.L_102:
        /*004c*/ 	.word	0x00000000
        /*0050*/ 	.short	0x0003
        /*0052*/ 	.short	0x0018
        /*0054*/ 	.byte	0x00, 0xf0, 0x11, 0x00


	//----- nvinfo : EIATTR_KPARAM_INFO
	.align		4
.L_103:
        /*0058*/ 	.byte	0x04, 0x17
        /*005a*/ 	.short	(.L_105 - .L_104)
.L_104:
        /*005c*/ 	.word	0x00000000
        /*0060*/ 	.short	0x0002
        /*0062*/ 	.short	0x0010
        /*0064*/ 	.byte	0x00, 0xf5, 0x21, 0x00


	//----- nvinfo : EIATTR_KPARAM_INFO
	.align		4
.L_105:
        /*0068*/ 	.byte	0x04, 0x17
        /*006a*/ 	.short	(.L_107 - .L_106)
.L_106:
        /*006c*/ 	.word	0x00000000
        /*0070*/ 	.short	0x0001
        /*0072*/ 	.short	0x0008
        /*0074*/ 	.byte	0x00, 0xf5, 0x21, 0x00


	//----- nvinfo : EIATTR_KPARAM_INFO
	.align		4
.L_107:
        /*0078*/ 	.byte	0x04, 0x17
        /*007a*/ 	.short	(.L_109 - .L_108)
.L_108:
        /*007c*/ 	.word	0x00000000
        /*0080*/ 	.short	0x0000
        /*0082*/ 	.short	0x0000
        /*0084*/ 	.byte	0x00, 0xf5, 0x21, 0x00


	//----- nvinfo : EIATTR_SPARSE_MMA_MASK
	.align		4
.L_109:
        /*0088*/ 	.byte	0x03, 0x50
        /*008a*/ 	.short	0x0000


	//----- nvinfo : EIATTR_MAXREG_COUNT
	.align		4
        /*008c*/ 	.byte	0x03, 0x1b
        /*008e*/ 	.short	0x00ff


	//----- nvinfo : EIATTR_MERCURY_ISA_VERSION
	.align		4
        /*0090*/ 	.byte	0x03, 0x5f
        /*0092*/ 	.short	0x0101


	//----- nvinfo : EIATTR_VRC_CTA_INIT_COUNT
	.align		4
        /*0094*/ 	.byte	0x02, 0x4a
	.zero		1
	.zero		1


	//----- nvinfo : EIATTR_EXIT_INSTR_OFFSETS
	.align		4
        /*0098*/ 	.byte	0x04, 0x1c
        /*009a*/ 	.short	(.L_111 - .L_110)


	//   ....[0]....
.L_110:
        /*009c*/ 	.word	0x000000c0


	//   ....[1]....
        /*00a0*/ 	.word	0x000006d0


	//   ....[2]....
        /*00a4*/ 	.word	0x00000ad0


	//   ....[3]....
        /*00a8*/ 	.word	0x00001370


	//   ....[4]....
        /*00ac*/ 	.word	0x000015c0


	//   ....[5]....
        /*00b0*/ 	.word	0x000016e0


	//   ....[6]....
        /*00b4*/ 	.word	0x000017b0


	//   ....[7]....
        /*00b8*/ 	.word	0x00001810


	//----- nvinfo : EIATTR_CRS_STACK_SIZE
	.align		4
.L_111:
        /*00bc*/ 	.byte	0x04, 0x1e
        /*00be*/ 	.short	(.L_113 - .L_112)
.L_112:
        /*00c0*/ 	.word	0x00000000


	//----- nvinfo : EIATTR_CBANK_PARAM_SIZE
	.align		4
.L_113:
        /*00c4*/ 	.byte	0x03, 0x19
        /*00c6*/ 	.short	0x0030


	//----- nvinfo : EIATTR_PARAM_CBANK
	.align		4
        /*00c8*/ 	.byte	0x04, 0x0a
        /*00ca*/ 	.short	(.L_115 - .L_114)
	.align		4
.L_114:
        /*00cc*/ 	.word	index@(.nv.constant0.efi_many_series_one_param_f32)
        /*00d0*/ 	.short	0x0380
        /*00d2*/ 	.short	0x0030


	//----- nvinfo : EIATTR_SW_WAR
	.align		4
.L_115:
        /*00d4*/ 	.byte	0x04, 0x36
        /*00d6*/ 	.short	(.L_117 - .L_116)
.L_116:
        /*00d8*/ 	.word	0x00000008
.L_117:


//--------------------- .nv.info.efi_batch_from_diff_f32 --------------------------
	.section	.nv.info.efi_batch_from_diff_f32,"",@"SHT_CUDA_INFO"
	.sectionflags	@""
	.align	4


	//----- nvinfo : EIATTR_CUDA_API_VERSION
	.align		4
        /*0000*/ 	.byte	0x04, 0x37
        /*0002*/ 	.short	(.L_119 - .L_118)
.L_118:
        /*0004*/ 	.word	0x00000082


	//----- nvinfo : EIATTR_KPARAM_INFO
	.align		4
.L_119:
        /*0008*/ 	.byte	0x04, 0x17
        /*000a*/ 	.short	(.L_121 - .L_120)
.L_120:
        /*000c*/ 	.word	0x00000000
        /*0010*/ 	.short	0x0006
        /*0012*/ 	.short	0x0028
        /*0014*/ 	.byte	0x00, 0xf5, 0x21, 0x00


	//----- nvinfo : EIATTR_KPARAM_INFO
	.align		4
.L_121:
        /*0018*/ 	.byte	0x04, 0x17
        /*001a*/ 	.short	(.L_123 - .L_122)
.L_122:
        /*001c*/ 	.word	0x00000000
        /*0020*/ 	.short	0x0005
        /*0022*/ 	.short	0x0020
        /*0024*/ 	.byte	0x00, 0xf0, 0x11, 0x00


	//----- nvinfo : EIATTR_KPARAM_INFO
	.align		4
.L_123:
        /*0028*/ 	.byte	0x04, 0x17
        /*002a*/ 	.short	(.L_125 - .L_124)
.L_124:
        /*002c*/ 	.word	0x00000000
        /*0030*/ 	.short	0x0004
        /*0032*/ 	.short	0x001c
        /*0034*/ 	.byte	0x00, 0xf0, 0x11, 0x00


	//----- nvinfo : EIATTR_KPARAM_INFO
	.align		4
.L_125:
        /*0038*/ 	.byte	0x04, 0x17
        /*003a*/ 	.short	(.L_127 - .L_126)
.L_126:
        /*003c*/ 	.word	0x00000000
        /*0040*/ 	.short	0x0003
        /*0042*/ 	.short	0x0018
        /*0044*/ 	.byte	0x00, 0xf0, 0x11, 0x00


	//----- nvinfo : EIATTR_KPARAM_INFO
	.align		4
.L_127:
        /*0048*/ 	.byte	0x04, 0x17
        /*004a*/ 	.short	(.L_129 - .L_128)
.L_128:
        /*004c*/ 	.word	0x00000000
        /*0050*/ 	.short	0x0002
        /*0052*/ 	.short	0x0010
        /*0054*/ 	.byte	0x00, 0xf5, 0x21, 0x00


	//----- nvinfo : EIATTR_KPARAM_INFO
	.align		4
.L_129:
        /*0058*/ 	.byte	0x04, 0x17
        /*005a*/ 	.short	(.L_131 - .L_130)
.L_130:
        /*005c*/ 	.word	0x00000000
        /*0060*/ 	.short	0x0001
        /*0062*/ 	.short	0x0008
        /*0064*/ 	.byte	0x00, 0xf5, 0x21, 0x00


	//----- nvinfo : EIATTR_KPARAM_INFO
	.align		4
.L_131:
        /*0068*/ 	.byte	0x04, 0x17
        /*006a*/ 	.short	(.L_133 - .L_132)
.L_132:
        /*006c*/ 	.word	0x00000000
        /*0070*/ 	.short	0x0000
        /*0072*/ 	.short	0x0000
        /*0074*/ 	.byte	0x00, 0xf5, 0x21, 0x00


	//----- nvinfo : EIATTR_SPARSE_MMA_MASK
	.align		4
.L_133:
        /*0078*/ 	.byte	0x03, 0x50
        /*007a*/ 	.short	0x0000


	//----- nvinfo : EIATTR_MAXREG_COUNT
	.align		4
        /*007c*/ 	.byte	0x03, 0x1b
        /*007e*/ 	.short	0x00ff


	//----- nvinfo : EIATTR_MERCURY_ISA_VERSION
	.align		4
        /*0080*/ 	.byte	0x03, 0x5f
        /*0082*/ 	.short	0x0101


	//----- nvinfo : EIATTR_COOP_GROUP_MASK_REGIDS
	.align		4
        /*0084*/ 	.byte	0x04, 0x29
        /*0086*/ 	.short	(.L_135 - .L_134)


	//   ....[0]....
.L_134:
        /*0088*/ 	.word	0xffffffff


	//   ....[1]....
        /*008c*/ 	.word	0xffffffff


	//   ....[2]....
        /*0090*/ 	.word	0x05000009


	//   ....[3]....
        /*0094*/ 	.word	0x05000009


	//   ....[4]....
        /*0098*/ 	.word	0x05000009


	//   ....[5]....
        /*009c*/ 	.word	0x05000009


	//   ....[6]....
        /*00a0*/ 	.word	0x05000009


	//----- nvinfo : EIATTR_COOP_GROUP_INSTR_OFFSETS
	.align		4
.L_135:
        /*00a4*/ 	.byte	0x04, 0x28
        /*00a6*/ 	.short	(.L_137 - .L_136)


	//   ....[0]....
.L_136:
        /*00a8*/ 	.word	0x00000160


	//   ....[1]....
        /*00ac*/ 	.word	0x00000250


	//   ....[2]....
        /*00b0*/ 	.word	0x000005a0


	//   ....[3]....
        /*00b4*/ 	.word	0x00000860


	//   ....[4]....
        /*00b8*/ 	.word	0x000009a0


	//   ....[5]....
        /*00bc*/ 	.word	0x00000ab0


	//   ....[6]....
        /*00c0*/ 	.word	0x00000bd0


	//----- nvinfo : EIATTR_VRC_CTA_INIT_COUNT
	.align		4
.L_137:
        /*00c4*/ 	.byte	0x02, 0x4a
	.zero		1
	.zero		1


	//----- nvinfo : EIATTR_EXIT_INSTR_OFFSETS
	.align		4
        /*00c8*/ 	.byte	0x04, 0x1c
        /*00ca*/ 	.short	(.L_139 - .L_138)


	//   ....[0]....
.L_138:
        /*00cc*/ 	.word	0x00000170


	//   ....[1]....
        /*00d0*/ 	.word	0x00000270


	//   ....[2]....
        /*00d4*/ 	.word	0x00000280


	//   ....[3]....
        /*00d8*/ 	.word	0x00000320


	//   ....[4]....
        /*00dc*/ 	.word	0x00000720


	//   ....[5]....
        /*00e0*/ 	.word	0x00000cb0


	//----- nvinfo : EIATTR_CRS_STACK_SIZE
	.align		4
.L_139:
        /*00e4*/ 	.byte	0x04, 0x1e
        /*00e6*/ 	.short	(.L_141 - .L_140)
.L_140:
        /*00e8*/ 	.word	0x00000000


	//----- nvinfo : EIATTR_CBANK_PARAM_SIZE
	.align		4
.L_141:
        /*00ec*/ 	.byte	0x03, 0x19
        /*00ee*/ 	.short	0x0030


	//----- nvinfo : EIATTR_PARAM_CBANK
	.align		4
        /*00f0*/ 	.byte	0x04, 0x0a
        /*00f2*/ 	.short	(.L_143 - .L_142)
	.align		4
.L_142:
        /*00f4*/ 	.word	index@(.nv.constant0.efi_batch_from_diff_f32)
        /*00f8*/ 	.short	0x0380
        /*00fa*/ 	.short	0x0030


	//----- nvinfo : EIATTR_SW_WAR
	.align		4
.L_143:
        /*00fc*/ 	.byte	0x04, 0x36
        /*00fe*/ 	.short	(.L_145 - .L_144)
.L_144:
        /*0100*/ 	.word	0x00000008
.L_145:


//--------------------- .nv.info.efi_batch_f32    --------------------------
	.section	.nv.info.efi_batch_f32,"",@"SHT_CUDA_INFO"
	.sectionflags	@""
	.align	4


	//----- nvinfo : EIATTR_CUDA_API_VERSION
	.align		4
        /*0000*/ 	.byte	0x04, 0x37
        /*0002*/ 	.short	(.L_147 - .L_146)
.L_146:
        /*0004*/ 	.word	0x00000082


	//----- nvinfo : EIATTR_KPARAM_INFO
	.align		4
.L_147:
        /*0008*/ 	.byte	0x04, 0x17
        /*000a*/ 	.short	(.L_149 - .L_148)
.L_148:
        /*000c*/ 	.word	0x00000000
        /*0010*/ 	.short	0x0007
        /*0012*/ 	.short	0x0030
        /*0014*/ 	.byte	0x00, 0xf5, 0x21, 0x00


	//----- nvinfo : EIATTR_KPARAM_INFO
	.align		4
.L_149:
        /*0018*/ 	.byte	0x04, 0x17
        /*001a*/ 	.short	(.L_151 - .L_150)
.L_150:
        /*001c*/ 	.word	0x00000000
        /*0020*/ 	.short	0x0006
        /*0022*/ 	.short	0x0028
        /*0024*/ 	.byte	0x00, 0xf0, 0x11, 0x00


	//----- nvinfo : EIATTR_KPARAM_INFO
	.align		4
.L_151:
        /*0028*/ 	.byte	0x04, 0x17
        /*002a*/ 	.short	(.L_153 - .L_152)
.L_152:
        /*002c*/ 	.word	0x00000000
        /*0030*/ 	.short	0x0005
        /*0032*/ 	.short	0x0024
        /*0034*/ 	.byte	0x00, 0xf0, 0x11, 0x00


	//----- nvinfo : EIATTR_KPARAM_INFO
	.align		4
.L_153:
        /*0038*/ 	.byte	0x04, 0x17
        /*003a*/ 	.short	(.L_155 - .L_154)
.L_154:
        /*003c*/ 	.word	0x00000000
        /*0040*/ 	.short	0x0004
        /*0042*/ 	.short	0x0020
        /*0044*/ 	.byte	0x00, 0xf0, 0x11, 0x00


	//----- nvinfo : EIATTR_KPARAM_INFO
	.align		4
.L_155:
        /*0048*/ 	.byte	0x04, 0x17
        /*004a*/ 	.short	(.L_157 - .L_156)
.L_156:
        /*004c*/ 	.word	0x00000000
        /*0050*/ 	.short	0x0003
        /*0052*/ 	.short	0x0018
        /*0054*/ 	.byte	0x00, 0xf5, 0x21, 0x00


	//----- nvinfo : EIATTR_KPARAM_INFO
	.align		4
.L_157:
        /*0058*/ 	.byte	0x04, 0x17
        /*005a*/ 	.short	(.L_159 - .L_158)
.L_158:
        /*005c*/ 	.word	0x00000000
        /*0060*/ 	.short	0x0002
        /*0062*/ 	.short	0x0010
        /*0064*/ 	.byte	0x00, 0xf5, 0x21, 0x00


	//----- nvinfo : EIATTR_KPARAM_INFO
	.align		4
.L_159:
        /*0068*/ 	.byte	0x04, 0x17
        /*006a*/ 	.short	(.L_161 - .L_160)
.L_160:
        /*006c*/ 	.word	0x00000000
        /*0070*/ 	.short	0x0001
        /*0072*/ 	.short	0x0008
        /*0074*/ 	.byte	0x00, 0xf5, 0x21, 0x00


	//----- nvinfo : EIATTR_KPARAM_INFO
	.align		4
.L_161:
        /*0078*/ 	.byte	0x04, 0x17
        /*007a*/ 	.short	(.L_163 - .L_162)
.L_162:
        /*007c*/ 	.word	0x00000000
        /*0080*/ 	.short	0x0000
        /*0082*/ 	.short	0x0000
        /*0084*/ 	.byte	0x00, 0xf5, 0x21, 0x00


	//----- nvinfo : EIATTR_SPARSE_MMA_MASK
	.align		4
.L_163:
        /*0088*/ 	.byte	0x03, 0x50
        /*008a*/ 	.short	0x0000


	//----- nvinfo : EIATTR_MAXREG_COUNT
	.align		4
        /*008c*/ 	.byte	0x03, 0x1b
        /*008e*/ 	.short	0x00ff


	//----- nvinfo : EIATTR_MERCURY_ISA_VERSION
	.align		4
        /*0090*/ 	.byte	0x03, 0x5f
        /*0092*/ 	.short	0x0101


	//----- nvinfo : EIATTR_VRC_CTA_INIT_COUNT
	.align		4
        /*0094*/ 	.byte	0x02, 0x4a
	.zero		1
	.zero		1


	//----- nvinfo : EIATTR_EXIT_INSTR_OFFSETS
	.align		4
        /*0098*/ 	.byte	0x04, 0x1c
        /*009a*/ 	.short	(.L_165 - .L_164)


	//   ....[0]....
.L_164:
        /*009c*/ 	.word	0x00000070


	//   ....[1]....
        /*00a0*/ 	.word	0x000000d0


	//   ....[2]....
        /*00a4*/ 	.word	0x000001d0


	//   ....[3]....
        /*00a8*/ 	.word	0x000002f0


	//   ....[4]....
        /*00ac*/ 	.word	0x00000670


	//   ....[5]....
        /*00b0*/ 	.word	0x00000b80


	//----- nvinfo : EIATTR_CRS_STACK_SIZE
	.align		4
.L_165:
        /*00b4*/ 	.byte	0x04, 0x1e
        /*00b6*/ 	.short	(.L_167 - .L_166)
.L_166:
        /*00b8*/ 	.word	0x00000000


	//----- nvinfo : EIATTR_CBANK_PARAM_SIZE
	.align		4
.L_167:
        /*00bc*/ 	.byte	0x03, 0x19
        /*00be*/ 	.short	0x0038


	//----- nvinfo : EIATTR_PARAM_CBANK
	.align		4
        /*00c0*/ 	.byte	0x04, 0x0a
        /*00c2*/ 	.short	(.L_169 - .L_168)
	.align		4
.L_168:
        /*00c4*/ 	.word	index@(.nv.constant0.efi_batch_f32)
        /*00c8*/ 	.short	0x0380
        /*00ca*/ 	.short	0x0038


	//----- nvinfo : EIATTR_SW_WAR
	.align		4
.L_169:
        /*00cc*/ 	.byte	0x04, 0x36
        /*00ce*/ 	.short	(.L_171 - .L_170)
.L_170:
        /*00d0*/ 	.word	0x00000008
.L_171:


//--------------------- .nv.info.efi_precompute_diffs_f32 --------------------------
	.section	.nv.info.efi_precompute_diffs_f32,"",@"SHT_CUDA_INFO"
	.sectionflags	@""
	.align	4


	//----- nvinfo : EIATTR_CUDA_API_VERSION
	.align		4
        /*0000*/ 	.byte	0x04, 0x37
        /*0002*/ 	.short	(.L_173 - .L_172)
.L_172:
        /*0004*/ 	.word	0x00000082


	//----- nvinfo : EIATTR_KPARAM_INFO
	.align		4
.L_173:
        /*0008*/ 	.byte	0x04, 0x17
        /*000a*/ 	.short	(.L_175 - .L_174)
.L_174:
        /*000c*/ 	.word	0x00000000
        /*0010*/ 	.short	0x0004
        /*0012*/ 	.short	0x0020
        /*0014*/ 	.byte	0x00, 0xf5, 0x21, 0x00


	//----- nvinfo : EIATTR_KPARAM_INFO
	.align		4
.L_175:
        /*0018*/ 	.byte	0x04, 0x17
        /*001a*/ 	.short	(.L_177 - .L_176)
.L_176:
        /*001c*/ 	.word	0x00000000
        /*0020*/ 	.short	0x0003
        /*0022*/ 	.short	0x0018
        /*0024*/ 	.byte	0x00, 0xf5, 0x21, 0x00


	//----- nvinfo : EIATTR_KPARAM_INFO
	.align		4
.L_177:
        /*0028*/ 	.byte	0x04, 0x17
        /*002a*/ 	.short	(.L_179 - .L_178)
.L_178:
        /*002c*/ 	.word	0x00000000
        /*0030*/ 	.short	0x0002
        /*0032*/ 	.short	0x0010
        /*0034*/ 	.byte	0x00, 0xf0, 0x11, 0x00


	//----- nvinfo : EIATTR_KPARAM_INFO
	.align		4
.L_179:
        /*0038*/ 	.byte	0x04, 0x17
        /*003a*/ 	.short	(.L_181 - .L_180)
.L_180:
        /*003c*/ 	.word	0x00000000
        /*0040*/ 	.short	0x0001
        /*0042*/ 	.short	0x0008
        /*0044*/ 	.byte	0x00, 0xf5, 0x21, 0x00


	//----- nvinfo : EIATTR_KPARAM_INFO
	.align		4
.L_181:
        /*0048*/ 	.byte	0x04, 0x17
        /*004a*/ 	.short	(.L_183 - .L_182)
.L_182:
        /*004c*/ 	.word	0x00000000
        /*0050*/ 	.short	0x0000
        /*0052*/ 	.short	0x0000
        /*0054*/ 	.byte	0x00, 0xf5, 0x21, 0x00


	//----- nvinfo : EIATTR_SPARSE_MMA_MASK
	.align		4
.L_183:
        /*0058*/ 	.byte	0x03, 0x50
        /*005a*/ 	.short	0x0000


	//----- nvinfo : EIATTR_MAXREG_COUNT
	.align		4
        /*005c*/ 	.byte	0x03, 0x1b
        /*005e*/ 	.short	0x00ff


	//----- nvinfo : EIATTR_MERCURY_ISA_VERSION
	.align		4
        /*0060*/ 	.byte	0x03, 0x5f
        /*0062*/ 	.short	0x0101


	//----- nvinfo : EIATTR_INT_WARP_WIDE_INSTR_OFFSETS
	.align		4
        /*0064*/ 	.byte	0x04, 0x31
        /*0066*/ 	.short	(.L_185 - .L_184)


	//   ....[0]....
.L_184:
        /*0068*/ 	.word	0x00000380


	//   ....[1]....
        /*006c*/ 	.word	0x00000390


	//----- nvinfo : EIATTR_VRC_CTA_INIT_COUNT
	.align		4
.L_185:
        /*0070*/ 	.byte	0x02, 0x4a
	.zero		1
	.zero		1


	//----- nvinfo : EIATTR_EXIT_INSTR_OFFSETS
	.align		4
        /*0074*/ 	.byte	0x04, 0x1c
        /*0076*/ 	.short	(.L_187 - .L_186)


	//   ....[0]....
.L_186:
        /*0078*/ 	.word	0x00000350


	//   ....[1]....
        /*007c*/ 	.word	0x000003e0


	//----- nvinfo : EIATTR_CRS_STACK_SIZE
	.align		4
.L_187:
        /*0080*/ 	.byte	0x04, 0x1e
        /*0082*/ 	.short	(.L_189 - .L_188)
.L_188:
        /*0084*/ 	.word	0x00000000


	//----- nvinfo : EIATTR_CBANK_PARAM_SIZE
	.align		4
.L_189:
        /*0088*/ 	.byte	0x03, 0x19
        /*008a*/ 	.short	0x0028


	//----- nvinfo : EIATTR_PARAM_CBANK
	.align		4
        /*008c*/ 	.byte	0x04, 0x0a
        /*008e*/ 	.short	(.L_191 - .L_190)
	.align		4
.L_190:
        /*0090*/ 	.word	index@(.nv.constant0.efi_precompute_diffs_f32)
        /*0094*/ 	.short	0x0380
        /*0096*/ 	.short	0x0028


	//----- nvinfo : EIATTR_SW_WAR
	.align		4
.L_191:
        /*0098*/ 	.byte	0x04, 0x36
        /*009a*/ 	.short	(.L_193 - .L_192)
.L_192:
        /*009c*/ 	.word	0x00000008
.L_193:


//--------------------- .nv.callgraph             --------------------------
	.section	.nv.callgraph,"",@"SHT_CUDA_CALLGRAPH"
	.align	4
	.sectionentsize	8
	.align		4
        /*0000*/ 	.word	0x00000000
	.align		4
        /*0004*/ 	.word	0xffffffff
	.align		4
        /*0008*/ 	.word	0x00000000
	.align		4
        /*000c*/ 	.word	0xfffffffe
	.align		4
        /*0010*/ 	.word	0x00000000
	.align		4
        /*0014*/ 	.word	0xfffffffd
	.align		4
        /*0018*/ 	.word	0x00000000
	.align		4
        /*001c*/ 	.word	0xfffffffc


//--------------------- .text.efi_one_series_many_params_from_diff_rm_f32 --------------------------
	.section	.text.efi_one_series_many_params_from_diff_rm_f32,"ax",@progbits
	.align	128
        .global         efi_one_series_many_params_from_diff_rm_f32
        .type           efi_one_series_many_params_from_diff_rm_f32,@function
        .size           efi_one_series_many_params_from_diff_rm_f32,(.L_x_77 - efi_one_series_many_params_from_diff_rm_f32)
        .other          efi_one_series_many_params_from_diff_rm_f32,@"STO_CUDA_ENTRY STV_DEFAULT"
efi_one_series_many_params_from_diff_rm_f32:
.text.efi_one_series_many_params_from_diff_rm_f32:
[----:B------:R-:W-:Y:S01]  /*0000*/  LDC R1, c[0x0][0x37c] ;  /* 0x0000df00ff017b82 */ /* 0x000fe20000000800 */
[----:B------:R-:W0:Y:S07]  /*0010*/  S2R R15, SR_TID.X ;  /* 0x00000000000f7919 */ /* 0x000e2e0000002100 */
[----:B------:R-:W0:Y:S01]  /*0020*/  S2UR UR4, SR_CTAID.X ;  /* 0x00000000000479c3 */ /* 0x000e220000002500 */
[----:B------:R-:W1:Y:S01]  /*0030*/  LDCU UR5, c[0x0][0x3a0] ;  /* 0x00007400ff0577ac */ /* 0x000e620008000800 */
[----:B------:R-:W2:Y:S06]  /*0040*/  LDCU.64 UR6, c[0x0][0x358] ;  /* 0x00006b00ff0677ac */ /* 0x000eac0008000a00 */
[----:B------:R-:W0:Y:S02]  /*0050*/  LDC R6, c[0x0][0x360] ;  /* 0x0000d800ff067b82 */ /* 0x000e240000000800 */
[----:B0-----:R-:W-:-:S05]  /*0060*/  IMAD R11, R6, UR4, R15 ;  /* 0x00000004060b7c24 */ /* 0x001fca000f8e020f */
[----:B-1----:R-:W-:-:S13]  /*0070*/  ISETP.GE.AND P0, PT, R11, UR5, PT ;  /* 0x000000050b007c0c */ /* 0x002fda000bf06270 */
[----:B--2---:R-:W-:Y:S05]  /*0080*/  @P0 BRA `(.L_x_0) ;  /* 0x0000000000140947 */ /* 0x004fea0003800000 */
[----:B------:R-:W0:Y:S02]  /*0090*/  LDC.64 R2, c[0x0][0x388] ;  /* 0x0000e200ff027b82 */ /* 0x000e240000000a00 */
[----:B0-----:R-:W-:-:S06]  /*00a0*/  IMAD.WIDE R2, R11, 0x4, R2 ;  /* 0x000000040b027825 */ /* 0x001fcc00078e0202 */
[----:B------:R-:W2:Y:S02]  /*00b0*/  LDG.E.CONSTANT R2, desc[UR6][R2.64] ;  /* 0x0000000602027981 */ /* 0x000ea4000c1e9900 */
[----:B--2---:R-:W-:-:S13]  /*00c0*/  ISETP.GT.AND P0, PT, R2, RZ, PT ;  /* 0x000000ff0200720c */ /* 0x004fda0003f04270 */
[----:B------:R-:W-:Y:S05]  /*00d0*/  @P0 BRA `(.L_x_1) ;  /* 0x0000000000140947 */ /* 0x000fea0003800000 */
.L_x_0:
[----:B------:R-:W-:Y:S05]  /*00e0*/  WARPSYNC.ALL ;  /* 0x0000000000007948 */ /* 0x000fea0003800000 */
[----:B------:R-:W-:-:S13]  /*00f0*/  VOTE.ALL P0, PT ;  /* 0x0000000000ff7806 */ /* 0x000fda0003800000 */
[----:B------:R-:W-:Y:S05]  /*0100*/  @P0 EXIT ;  /* 0x000000000000094d */ /* 0x000fea0003800000 */
[----:B------:R-:W-:Y:S01]  /*0110*/  PLOP3.LUT P0, PT, PT, PT, PT, 0x8, 0x80 ;  /* 0x000000000080781c */ /* 0x000fe20003f0e170 */
[----:B------:R-:W-:-:S12]  /*0120*/  BRA `(.L_x_2) ;  /* 0x0000000000387947 */ /* 0x000fd80003800000 */
.L_x_1:
[----:B------:R-:W0:Y:S01]  /*0130*/  LDC R7, c[0x0][0x39c] ;  /* 0x0000e700ff077b82 */ /* 0x000e220000000800 */
[----:B------:R-:W-:Y:S02]  /*0140*/  PLOP3.LUT P0, PT, PT, PT, PT, 0x80, 0x8 ;  /* 0x000000000008781c */ /* 0x000fe40003f0f070 */
[----:B0-----:R-:W-:-:S13]  /*0150*/  ISETP.GE.AND P1, PT, R15, R7, PT ;  /* 0x000000070f00720c */ /* 0x001fda0003f26270 */
[----:B------:R-:W-:Y:S05]  /*0160*/  @P1 BRA `(.L_x_2) ;  /* 0x0000000000281947 */ /* 0x000fea0003800000 */
[----:B------:R-:W0:Y:S01]  /*0170*/  LDC R8, c[0x0][0x398] ;  /* 0x0000e600ff087b82 */ /* 0x000e220000000800 */
[----:B------:R-:W-:Y:S01]  /*0180*/  MOV R0, R15 ;  /* 0x0000000f00007202 */ /* 0x000fe20000000f00 */
[----:B------:R-:W-:-:S06]  /*0190*/  IMAD.MOV.U32 R9, RZ, RZ, 0x7fc00000 ;  /* 0x7fc00000ff097424 */ /* 0x000fcc00078e00ff */
[----:B------:R-:W1:Y:S02]  /*01a0*/  LDC.64 R4, c[0x0][0x3a8] ;  /* 0x0000ea00ff047b82 */ /* 0x000e640000000a00 */
.L_x_3:
[----:B0-2---:R-:W-:Y:S01]  /*01b0*/  IMAD R3, R11, R8, R0 ;  /* 0x000000080b037224 */ /* 0x005fe200078e0200 */
[----:B------:R-:W-:-:S03]  /*01c0*/  IADD3 R0, PT, PT, R6, R0, RZ ;  /* 0x0000000006007210 */ /* 0x000fc60007ffe0ff */
[----:B-1----:R-:W-:Y:S01]  /*01d0*/  IMAD.WIDE R2, R3, 0x4, R4 ;  /* 0x0000000403027825 */ /* 0x002fe200078e0204 */
[----:B------:R-:W-:-:S04]  /*01e0*/  ISETP.GE.AND P1, PT, R0, R7, PT ;  /* 0x000000070000720c */ /* 0x000fc80003f26270 */
[----:B------:R2:W-:Y:S09]  /*01f0*/  STG.E desc[UR6][R2.64], R9 ;  /* 0x0000000902007986 */ /* 0x0005f2000c101906 */
[----:B------:R-:W-:Y:S05]  /*0200*/  @!P1 BRA `(.L_x_3) ;  /* 0xfffffffc00e89947 */ /* 0x000fea000383ffff */
.L_x_2:
[----:B------:R-:W-:Y:S05]  /*0210*/  WARPSYNC.ALL ;  /* 0x0000000000007948 */ /* 0x000fea0003800000 */
[----:B--2---:R-:W-:-:S04]  /*0220*/  VOTE.ANY R9, PT, P0 ;  /* 0x0000000000097806 */ /* 0x004fc800000e0100 */
[----:B------:R-:W-:-:S13]  /*0230*/  ISETP.NE.AND P1, PT, R9, RZ, PT ;  /* 0x000000ff0900720c */ /* 0x000fda0003f25270 */
[----:B------:R-:W-:Y:S05]  /*0240*/  @!P1 EXIT ;  /* 0x000000000000994d */ /* 0x000fea0003800000 */
[----:B------:R-:W-:Y:S05]  /*0250*/  @!P0 EXIT ;  /* 0x000000000000894d */ /* 0x000fea0003800000 */
[----:B------:R-:W0:Y:S08]  /*0260*/  LDC.64 R4, c[0x0][0x380] ;  /* 0x0000e000ff047b82 */ /* 0x000e300000000a00 */
[----:B------:R-:W0:Y:S08]  /*0270*/  LDC.64 R2, c[0x0][0x398] ;  /* 0x0000e600ff027b82 */ /* 0x000e300000000a00 */
[----:B------:R-:W1:Y:S01]  /*0280*/  LDC.64 R6, c[0x0][0x3a8] ;  /* 0x0000ea00ff067b82 */ /* 0x000e620000000a00 */
[----:B0-----:R-:W-:-:S05]  /*0290*/  IMAD.WIDE R4, R3, 0x4, R4 ;  /* 0x0000000403047825 */ /* 0x001fca00078e0204 */
[----:B------:R-:W2:Y:S01]  /*02a0*/  LDG.E R12, desc[UR6][R4.64] ;  /* 0x00000006040c7981 */ /* 0x000ea2000c1e1900 */
[----:B------:R-:W-:Y:S02]  /*02b0*/  VIADD R13, R3, 0x1 ;  /* 0x00000001030d7836 */ /* 0x000fe40000000000 */
[----:B------:R-:W-:-:S03]  /*02c0*/  IMAD R14, R11, R2, R3 ;  /* 0x000000020b0e7224 */ /* 0x000fc600078e0203 */
[----:B------:R-:W-:Y:S01]  /*02d0*/  ISETP.GE.AND P0, PT, R13, R2, PT ;  /* 0x000000020d00720c */ /* 0x000fe20003f06270 */
[----:B-1----:R-:W-:-:S05]  /*02e0*/  IMAD.WIDE R6, R14, 0x4, R6 ;  /* 0x000000040e067825 */ /* 0x002fca00078e0206 */
[----:B--2---:R0:W-:Y:S07]  /*02f0*/  STG.E desc[UR6][R6.64], R12 ;  /* 0x0000000c06007986 */ /* 0x0041ee000c101906 */
[----:B------:R-:W-:Y:S05]  /*0300*/  @P0 EXIT ;  /* 0x000000000000094d */ /* 0x000fea0003800000 */
[----:B------:R-:W1:Y:S02]  /*0310*/  LDC.64 R4, c[0x0][0x390] ;  /* 0x0000e400ff047b82 */ /* 0x000e640000000a00 */
[----:B-1----:R-:W-:-:S05]  /*0320*/  IMAD.WIDE R4, R11, 0x4, R4 ;  /* 0x000000040b047825 */ /* 0x002fca00078e0204 */
[----:B------:R1:W5:Y:S01]  /*0330*/  LDG.E.CONSTANT R0, desc[UR6][R4.64] ;  /* 0x0000000604007981 */ /* 0x000362000c1e9900 */
[----:B------:R-:W2:Y:S01]  /*0340*/  BREV R8, R9 ;  /* 0x0000000900087301 */ /* 0x000ea20000000000 */
[----:B0-----:R-:W-:Y:S01]  /*0350*/  LOP3.LUT R7, RZ, R3, RZ, 0x33, !PT ;  /* 0x00000003ff077212 */ /* 0x001fe200078e33ff */
[----:B------:R-:W0:Y:S01]  /*0360*/  LDCU UR8, c[0x0][0x39c] ;  /* 0x00007380ff0877ac */ /* 0x000e220008000800 */
[----:B------:R-:W-:Y:S01]  /*0370*/  LOP3.LUT R15, R15, 0x1f, RZ, 0xc0, !PT ;  /* 0x0000001f0f0f7812 */ /* 0x000fe200078ec0ff */
[----:B------:R-:W-:Y:S01]  /*0380*/  IMAD.MOV.U32 R10, RZ, RZ, RZ ;  /* 0x000000ffff0a7224 */ /* 0x000fe200078e00ff */
[----:B------:R-:W-:-:S04]  /*0390*/  IADD3 R7, PT, PT, R7, R2, RZ ;  /* 0x0000000207077210 */ /* 0x000fc80007ffe0ff */
[----:B------:R-:W-:Y:S01]  /*03a0*/  LOP3.LUT P0, R16, R7, 0x3, RZ, 0xc0, !PT ;  /* 0x0000000307107812 */ /* 0x000fe2000780c0ff */
[----:B--2---:R-:W2:Y:S01]  /*03b0*/  FLO.U32.SH R8, R8 ;  /* 0x0000000800087300 */ /* 0x004ea200000e0400 */
[----:B0-----:R-:W-:-:S11]  /*03c0*/  MOV R19, UR8 ;  /* 0x0000000800137c02 */ /* 0x001fd60008000f00 */
[----:B-1----:R-:W-:Y:S05]  /*03d0*/  @!P0 BRA `(.L_x_4) ;  /* 0x0000000000b48947 */ /* 0x002fea0003800000 */
[----:B------:R-:W0:Y:S01]  /*03e0*/  LDC R2, c[0x0][0x398] ;  /* 0x0000e600ff027b82 */ /* 0x000e220000000800 */
[----:B------:R-:W1:Y:S01]  /*03f0*/  LDCU.64 UR4, c[0x0][0x380] ;  /* 0x00007000ff0477ac */ /* 0x000e620008000a00 */
[----:B------:R-:W-:Y:S01]  /*0400*/  HFMA2 R10, -RZ, RZ, 0, 0 ;  /* 0x00000000ff0a7431 */ /* 0x000fe200000001ff */
[----:B------:R-:W-:Y:S01]  /*0410*/  IADD3 R19, PT, PT, R14, 0x1, RZ ;  /* 0x000000010e137810 */ /* 0x000fe20007ffe0ff */
[----:B------:R-:W-:Y:S02]  /*0420*/  VIADD R3, R3, 0x81 ;  /* 0x0000008103037836 */ /* 0x000fe40000000000 */
[----:B------:R-:W-:Y:S02]  /*0430*/  IMAD.MOV R14, RZ, RZ, -R16 ;  /* 0x000000ffff0e7224 */ /* 0x000fe400078e0a10 */
[----:B------:R-:W3:Y:S01]  /*0440*/  LDC.64 R4, c[0x0][0x3a8] ;  /* 0x0000ea00ff047b82 */ /* 0x000ee20000000a00 */
[----:B------:R-:W-:-:S07]  /*0450*/  IMAD.U32 R21, RZ, RZ, UR8 ;  /* 0x00000008ff157e24 */ /* 0x000fce000f8e00ff */
[----:B------:R-:W4:Y:S01]  /*0460*/  LDC.64 R6, c[0x0][0x380] ;  /* 0x0000e000ff067b82 */ /* 0x000f220000000a00 */
[----:B-1----:R-:W-:-:S04]  /*0470*/  UIADD3 UR4, UP0, UPT, UR4, 0x204, URZ ;  /* 0x0000020404047890 */ /* 0x002fc8000ff1e0ff */
[----:B------:R-:W-:-:S12]  /*0480*/  UIADD3.X UR5, UPT, UPT, URZ, UR5, URZ, UP0, !UPT ;  /* 0x00000005ff057290 */ /* 0x000fd800087fe4ff */
.L_x_7:
[----:B0-----:R-:W-:Y:S01]  /*0490*/  ISETP.GE.AND P0, PT, R3, R2, PT ;  /* 0x000000020300720c */ /* 0x001fe20003f06270 */
[----:B-1----:R-:W-:Y:S01]  /*04a0*/  IMAD.U32 R17, RZ, RZ, UR5 ;  /* 0x00000005ff117e24 */ /* 0x002fe2000f8e00ff */
[----:B------:R-:W-:Y:S01]  /*04b0*/  MOV R16, UR4 ;  /* 0x0000000400107c02 */ /* 0x000fe20008000f00 */
[----:B------:R-:W-:Y:S01]  /*04c0*/  BSSY.RECONVERGENT B0, `(.L_x_5) ;  /* 0x0000009000007945 */ /* 0x000fe20003800200 */
[CC--:B--2---:R-:W-:Y:S02]  /*04d0*/  ISETP.NE.OR P0, PT, R15.reuse, R8.reuse, P0 ;  /* 0x000000080f00720c */ /* 0x0c4fe40000705670 */
[----:B------:R-:W-:Y:S01]  /*04e0*/  ISETP.NE.AND P1, PT, R15, R8, PT ;  /* 0x000000080f00720c */ /* 0x000fe20003f25270 */
[----:B------:R-:W-:Y:S01]  /*04f0*/  IMAD.WIDE R16, R21, 0x4, R16 ;  /* 0x0000000415107825 */ /* 0x000fe200078e0210 */
[----:B------:R-:W-:-:S09]  /*0500*/  MOV R18, RZ ;  /* 0x000000ff00127202 */ /* 0x000fd20000000f00 */
[----:B------:R0:W-:Y:S02]  /*0510*/  @!P0 CCTL.E.PF2 [R16] ;  /* 0x000000001000898f */ /* 0x0001e40000800100 */
[----:B------:R-:W-:Y:S05]  /*0520*/  @P1 BRA `(.L_x_6) ;  /* 0x0000000000081947 */ /* 0x000fea0003800000 */
[----:B0---4-:R-:W-:-:S05]  /*0530*/  IMAD.WIDE R16, R13, 0x4, R6 ;  /* 0x000000040d107825 */ /* 0x011fca00078e0206 */
[----:B------:R1:W5:Y:S02]  /*0540*/  LDG.E R18, desc[UR6][R16.64] ;  /* 0x0000000610127981 */ /* 0x000364000c1e1900 */
.L_x_6:
[----:B------:R-:W-:Y:S05]  /*0550*/  BSYNC.RECONVERGENT B0 ;  /* 0x0000000000007941 */ /* 0x000fea0003800200 */
.L_x_5:
[----:B01---5:R-:W0:Y:S01]  /*0560*/  SHFL.IDX PT, R17, R18, R8, 0x1f ;  /* 0x00001f0812117589 */ /* 0x023e2200000e0000 */
[----:B------:R-:W-:Y:S01]  /*0570*/  IADD3 R14, PT, PT, R14, 0x1, RZ ;  /* 0x000000010e0e7810 */ /* 0x000fe20007ffe0ff */
[----:B------:R-:W-:Y:S01]  /*0580*/  VIADD R21, R21, 0x1 ;  /* 0x0000000115157836 */ /* 0x000fe20000000000 */
[----:B------:R-:W-:Y:S02]  /*0590*/  IADD3 R3, PT, PT, R3, 0x1, RZ ;  /* 0x0000000103037810 */ /* 0x000fe40007ffe0ff */
[----:B------:R-:W-:Y:S02]  /*05a0*/  ISETP.NE.AND P1, PT, R14, RZ, PT ;  /* 0x000000ff0e00720c */ /* 0x000fe40003f25270 */
[----:B------:R-:W-:Y:S02]  /*05b0*/  IADD3 R13, PT, PT, R13, 0x1, RZ ;  /* 0x000000010d0d7810 */ /* 0x000fe40007ffe0ff */
[----:B0-----:R-:W-:-:S04]  /*05c0*/  LOP3.LUT R16, R17, 0x7f800000, RZ, 0xc0, !PT ;  /* 0x7f80000011107812 */ /* 0x001fc800078ec0ff */
[----:B------:R-:W-:-:S13]  /*05d0*/  ISETP.NE.AND P0, PT, R16, 0x7f800000, PT ;  /* 0x7f8000001000780c */ /* 0x000fda0003f05270 */
[----:B------:R-:W-:-:S04]  /*05e0*/  @P0 FADD R17, -R12, R17 ;  /* 0x000000110c110221 */ /* 0x000fc80000000100 */
[----:B------:R-:W-:-:S04]  /*05f0*/  @P0 FFMA R17, R0, R17, RZ ;  /* 0x0000001100110223 */ /* 0x000fc800000000ff */
[----:B------:R-:W-:Y:S01]  /*0600*/  @P0 FADD R23, -R10, R17 ;  /* 0x000000110a170221 */ /* 0x000fe20000000100 */
[----:B---3--:R-:W-:-:S04]  /*0610*/  IMAD.WIDE R16, R19, 0x4, R4 ;  /* 0x0000000413107825 */ /* 0x008fc800078e0204 */
[----:B------:R-:W-:Y:S01]  /*0620*/  @P0 FADD R25, R12, R23 ;  /* 0x000000170c190221 */ /* 0x000fe20000000000 */
[----:B------:R-:W-:-:S03]  /*0630*/  VIADD R19, R19, 0x1 ;  /* 0x0000000113137836 */ /* 0x000fc60000000000 */
[--C-:B------:R-:W-:Y:S01]  /*0640*/  @P0 FADD R20, -R12, R25.reuse ;  /* 0x000000190c140221 */ /* 0x100fe20000000100 */
[----:B------:R-:W-:-:S03]  /*0650*/  @P0 IMAD.MOV.U32 R12, RZ, RZ, R25 ;  /* 0x000000ffff0c0224 */ /* 0x000fc600078e0019 */
[----:B------:R-:W-:Y:S02]  /*0660*/  @P0 FADD R10, -R23, R20 ;  /* 0x00000014170a0221 */ /* 0x000fe40000000100 */
[----:B------:R1:W-:Y:S01]  /*0670*/  STG.E desc[UR6][R16.64], R12 ;  /* 0x0000000c10007986 */ /* 0x0003e2000c101906 */
[----:B------:R-:W-:Y:S05]  /*0680*/  @P1 BRA `(.L_x_7) ;  /* 0xfffffffc00801947 */ /* 0x000fea000383ffff */
[C---:B------:R-:W-:Y:S01]  /*0690*/  VIADD R19, R3.reuse, 0xffffff7f ;  /* 0xffffff7f03137836 */ /* 0x040fe20000000000 */
[----:B------:R-:W-:-:S07]  /*06a0*/  IADD3 R13, PT, PT, R3, -0x80, RZ ;  /* 0xffffff80030d7810 */ /* 0x000fce0007ffe0ff */
.L_x_4:
[----:B------:R-:W0:Y:S02]  /*06b0*/  LDC R3, c[0x0][0x39c] ;  /* 0x0000e700ff037b82 */ /* 0x000e240000000800 */
[----:B0-----:R-:W-:-:S04]  /*06c0*/  IADD3 R3, PT, PT, -R3, -0x2, R2 ;  /* 0xfffffffe03037810 */ /* 0x001fc80007ffe102 */
[----:B------:R-:W-:-:S13]  /*06d0*/  ISETP.GE.U32.AND P0, PT, R3, 0x3, PT ;  /* 0x000000030300780c */ /* 0x000fda0003f06070 */
[----:B------:R-:W-:Y:S05]  /*06e0*/  @!P0 EXIT ;  /* 0x000000000000894d */ /* 0x000fea0003800000 */
[----:B----4-:R-:W0:Y:S01]  /*06f0*/  LDC.64 R6, c[0x0][0x3a8] ;  /* 0x0000ea00ff067b82 */ /* 0x010e220000000a00 */
[----:B------:R-:W-:Y:S01]  /*0700*/  IMAD R11, R11, R2, R13 ;  /* 0x000000020b0b7224 */ /* 0x000fe200078e020d */
[----:B------:R-:W3:Y:S01]  /*0710*/  LDCU UR4, c[0x0][0x398] ;  /* 0x00007300ff0477ac */ /* 0x000ee20008000800 */
[C---:B------:R-:W-:Y:S01]  /*0720*/  IMAD.IADD R14, R13.reuse, 0x1, -R2 ;  /* 0x000000010d0e7824 */ /* 0x040fe200078e0a02 */
[----:B------:R-:W-:-:S04]  /*0730*/  IADD3 R13, PT, PT, R13, 0x81, RZ ;  /* 0x000000810d0d7810 */ /* 0x000fc80007ffe0ff */
[----:B------:R-:W4:Y:S03]  /*0740*/  LDC.64 R4, c[0x0][0x380] ;  /* 0x0000e000ff047b82 */ /* 0x000f260000000a00 */
.L_x_10:
[----:B------:R-:W-:Y:S01]  /*0750*/  VIADD R2, R19, 0x81 ;  /* 0x0000008113027836 */ /* 0x000fe20000000000 */
[----:B--2---:R-:W-:Y:S01]  /*0760*/  ISETP.NE.AND P1, PT, R15, R8, PT ;  /* 0x000000080f00720c */ /* 0x004fe20003f25270 */
[----:B------:R-:W-:Y:S01]  /*0770*/  BSSY.RECONVERGENT B0, `(.L_x_8) ;  /* 0x000000a000007945 */ /* 0x000fe20003800200 */
[----:B------:R-:W-:Y:S01]  /*0780*/  IADD3 R3, PT, PT, R13, -0x81, RZ ;  /* 0xffffff7f0d037810 */ /* 0x000fe20007ffe0ff */
[----:B------:R-:W-:Y:S01]  /*0790*/  IMAD.MOV.U32 R18, RZ, RZ, RZ ;  /* 0x000000ffff127224 */ /* 0x000fe200078e00ff */
[----:B---3--:R-:W-:-:S03]  /*07a0*/  ISETP.GE.AND P0, PT, R2, UR4, PT ;  /* 0x0000000402007c0c */ /* 0x008fc6000bf06270 */
[----:B----4-:R-:W-:Y:S01]  /*07b0*/  IMAD.WIDE R2, R3, 0x4, R4 ;  /* 0x0000000403027825 */ /* 0x010fe200078e0204 */
[----:B------:R-:W-:-:S13]  /*07c0*/  ISETP.NE.OR P0, PT, R15, R8, P0 ;  /* 0x000000080f00720c */ /* 0x000fda0000705670 */
[----:B01----:R-:W-:-:S05]  /*07d0*/  @!P0 IMAD.WIDE R16, R19, 0x4, R4 ;  /* 0x0000000413108825 */ /* 0x003fca00078e0204 */
[----:B------:R1:W-:Y:S01]  /*07e0*/  @!P0 CCTL.E.PF2 [R16+0x204] ;  /* 0x000002041000898f */ /* 0x0003e20000800100 */
[----:B------:R-:W-:Y:S05]  /*07f0*/  @P1 BRA `(.L_x_9) ;  /* 0x0000000000041947 */ /* 0x000fea0003800000 */
[----:B------:R2:W5:Y:S02]  /*0800*/  LDG.E R18, desc[UR6][R2.64] ;  /* 0x0000000602127981 */ /* 0x000564000c1e1900 */
.L_x_9:
[----:B------:R-:W-:Y:S05]  /*0810*/  BSYNC.RECONVERGENT B0 ;  /* 0x0000000000007941 */ /* 0x000fea0003800200 */
.L_x_8:
[----:B-1---5:R1:W3:Y:S01]  /*0820*/  SHFL.IDX PT, R17, R18, R8, 0x1f ;  /* 0x00001f0812117589 */ /* 0x0222e200000e0000 */
[----:B------:R-:W-:-:S04]  /*0830*/  ISETP.GE.AND P0, PT, R13, UR4, PT ;  /* 0x000000040d007c0c */ /* 0x000fc8000bf06270 */
[----:B------:R-:W-:Y:S01]  /*0840*/  ISETP.NE.OR P0, PT, R15, R8, P0 ;  /* 0x000000080f00720c */ /* 0x000fe20000705670 */
[----:B-1----:R-:W-:Y:S01]  /*0850*/  HFMA2 R18, -RZ, RZ, 0, 0 ;  /* 0x00000000ff127431 */ /* 0x002fe200000001ff */
[----:B---3--:R-:W-:-:S04]  /*0860*/  LOP3.LUT R16, R17, 0x7f800000, RZ, 0xc0, !PT ;  /* 0x7f80000011107812 */ /* 0x008fc800078ec0ff */
[----:B------:R-:W-:-:S13]  /*0870*/  ISETP.NE.AND P2, PT, R16, 0x7f800000, PT ;  /* 0x7f8000001000780c */ /* 0x000fda0003f45270 */
[----:B------:R-:W-:-:S04]  /*0880*/  @P2 FADD R17, -R12, R17 ;  /* 0x000000110c112221 */ /* 0x000fc80000000100 */
[----:B------:R-:W-:-:S04]  /*0890*/  @P2 FFMA R17, R0, R17, RZ ;  /* 0x0000001100112223 */ /* 0x000fc800000000ff */
[----:B------:R-:W-:Y:S01]  /*08a0*/  @P2 FADD R19, -R10, R17 ;  /* 0x000000110a132221 */ /* 0x000fe20000000100 */
[----:B0-----:R-:W-:-:S04]  /*08b0*/  IMAD.WIDE R16, R11, 0x4, R6 ;  /* 0x000000040b107825 */ /* 0x001fc800078e0206 */
[----:B------:R-:W-:-:S04]  /*08c0*/  @P2 FADD R21, R12, R19 ;  /* 0x000000130c152221 */ /* 0x000fc80000000000 */
[----:B------:R-:W-:Y:S01]  /*08d0*/  @P2 FADD R20, -R12, R21 ;  /* 0x000000150c142221 */ /* 0x000fe20000000100 */
[----:B------:R-:W-:-:S05]  /*08e0*/  @P2 MOV R12, R21 ;  /* 0x00000015000c2202 */ /* 0x000fca0000000f00 */
[----:B------:R-:W-:Y:S04]  /*08f0*/  STG.E desc[UR6][R16.64], R12 ;  /* 0x0000000c10007986 */ /* 0x000fe8000c101906 */
[----:B------:R2:W-:Y:S04]  /*0900*/  @!P0 CCTL.E.PF2 [R2+0x204] ;  /* 0x000002040200898f */ /* 0x0005e80000800100 */
[----:B------:R-:W3:Y:S01]  /*0910*/  @!P1 LDG.E R18, desc[UR6][R2.64+0x4] ;  /* 0x0000040602129981 */ /* 0x000ee2000c1e1900 */
[----:B------:R-:W-:Y:S01]  /*0920*/  @P2 FADD R10, -R19, R20 ;  /* 0x00000014130a2221 */ /* 0x000fe20000000100 */
[----:B------:R-:W-:-:S05]  /*0930*/  VIADD R19, R13, 0x1 ;  /* 0x000000010d137836 */ /* 0x000fca0000000000 */
[----:B------:R-:W-:-:S04]  /*0940*/  ISETP.GE.AND P2, PT, R19, UR4, PT ;  /* 0x0000000413007c0c */ /* 0x000fc8000bf46270 */
[----:B------:R-:W-:Y:S01]  /*0950*/  ISETP.NE.OR P2, PT, R15, R8, P2 ;  /* 0x000000080f00720c */ /* 0x000fe20001745670 */
[----:B---3--:R-:W0:Y:S02]  /*0960*/  SHFL.IDX PT, R21, R18, R8, 0x1f ;  /* 0x00001f0812157589 */ /* 0x008e2400000e0000 */
[----:B0-----:R-:W-:-:S04]  /*0970*/  LOP3.LUT R22, R21, 0x7f800000, RZ, 0xc0, !PT ;  /* 0x7f80000015167812 */ /* 0x001fc800078ec0ff */
[----:B------:R-:W-:-:S13]  /*0980*/  ISETP.NE.AND P0, PT, R22, 0x7f800000, PT ;  /* 0x7f8000001600780c */ /* 0x000fda0003f05270 */
[----:B------:R-:W-:-:S04]  /*0990*/  @P0 FADD R21, -R12, R21 ;  /* 0x000000150c150221 */ /* 0x000fc80000000100 */
[----:B------:R-:W-:-:S04]  /*09a0*/  @P0 FFMA R21, R0, R21, RZ ;  /* 0x0000001500150223 */ /* 0x000fc800000000ff */
[----:B------:R-:W-:-:S04]  /*09b0*/  @P0 FADD R21, -R10, R21 ;  /* 0x000000150a150221 */ /* 0x000fc80000000100 */
[----:B------:R-:W-:-:S04]  /*09c0*/  @P0 FADD R19, R12, R21 ;  /* 0x000000150c130221 */ /* 0x000fc80000000000 */
[----:B------:R-:W-:Y:S01]  /*09d0*/  @P0 FADD R18, -R12, R19 ;  /* 0x000000130c120221 */ /* 0x000fe20000000100 */
[----:B------:R-:W-:Y:S01]  /*09e0*/  @P0 MOV R12, R19 ;  /* 0x00000013000c0202 */ /* 0x000fe20000000f00 */
[----:B------:R-:W-:-:S04]  /*09f0*/  HFMA2 R19, -RZ, RZ, 0, 0 ;  /* 0x00000000ff137431 */ /* 0x000fc800000001ff */
        /* <DEDUP_REMOVED lines=10> */
[----:B------:R-:W-:Y:S01]  /*0aa0*/  @P2 FADD R23, -R12, R19 ;  /* 0x000000130c172221 */ /* 0x000fe20000000100 */
[----:B------:R-:W-:-:S03]  /*0ab0*/  HFMA2 R19, -RZ, RZ, 0, 0 ;  /* 0x00000000ff137431 */ /* 0x000fc600000001ff */
[----:B------:R-:W-:-:S04]  /*0ac0*/  @P2 FFMA R23, R0, R23, RZ ;  /* 0x0000001700172223 */ /* 0x000fc800000000ff */
[----:B------:R-:W-:-:S04]  /*0ad0*/  @P2 FADD R23, -R10, R23 ;  /* 0x000000170a172221 */ /* 0x000fc80000000100 */
[----:B------:R-:W-:-:S04]  /*0ae0*/  @P2 FADD R21, R12, R23 ;  /* 0x000000170c152221 */ /* 0x000fc80000000000 */
[----:B------:R-:W-:Y:S01]  /*0af0*/  @P2 FADD R18, -R12, R21 ;  /* 0x000000150c122221 */ /* 0x000fe20000000100 */
[----:B------:R-:W-:-:S05]  /*0b00*/  @P2 MOV R12, R21 ;  /* 0x00000015000c2202 */ /* 0x000fca0000000f00 */
[----:B------:R-:W-:Y:S04]  /*0b10*/  STG.E desc[UR6][R16.64+0x8], R12 ;  /* 0x0000080c10007986 */ /* 0x000fe8000c101906 */
[----:B------:R2:W-:Y:S04]  /*0b20*/  @!P0 CCTL.E.PF2 [R2+0x20c] ;  /* 0x0000020c0200898f */ /* 0x0005e80000800100 */
[----:B------:R2:W3:Y:S01]  /*0b30*/  @!P1 LDG.E R19, desc[UR6][R2.64+0xc] ;  /* 0x00000c0602139981 */ /* 0x0004e2000c1e1900 */
[----:B------:R-:W-:Y:S01]  /*0b40*/  @P2 FADD R10, -R23, R18 ;  /* 0x00000012170a2221 */ /* 0x000fe20000000100 */
[----:B------:R-:W-:Y:S01]  /*0b50*/  IADD3 R14, PT, PT, R14, 0x4, RZ ;  /* 0x000000040e0e7810 */ /* 0x000fe20007ffe0ff */
[----:B------:R-:W-:-:S03]  /*0b60*/  VIADD R11, R11, 0x4 ;  /* 0x000000040b0b7836 */ /* 0x000fc60000000000 */
[----:B------:R-:W-:Y:S02]  /*0b70*/  ISETP.NE.AND P1, PT, R14, RZ, PT ;  /* 0x000000ff0e00720c */ /* 0x000fe40003f25270 */
[----:B--2---:R-:W-:Y:S01]  /*0b80*/  IADD3 R2, PT, PT, R13, 0x4, RZ ;  /* 0x000000040d027810 */ /* 0x004fe20007ffe0ff */
[----:B---3--:R-:W0:Y:S02]  /*0b90*/  SHFL.IDX PT, R19, R19, R8, 0x1f ;  /* 0x00001f0813137589 */ /* 0x008e2400000e0000 */
[----:B0-----:R-:W-:-:S04]  /*0ba0*/  LOP3.LUT R20, R19, 0x7f800000, RZ, 0xc0, !PT ;  /* 0x7f80000013147812 */ /* 0x001fc800078ec0ff */
[----:B------:R-:W-:-:S13]  /*0bb0*/  ISETP.NE.AND P0, PT, R20, 0x7f800000, PT ;  /* 0x7f8000001400780c */ /* 0x000fda0003f05270 */
[----:B------:R-:W-:Y:S01]  /*0bc0*/  @P0 FADD R21, -R12, R19 ;  /* 0x000000130c150221 */ /* 0x000fe20000000100 */
[----:B------:R-:W-:Y:S02]  /*0bd0*/  IADD3 R19, PT, PT, R13, -0x7e, RZ ;  /* 0xffffff820d137810 */ /* 0x000fe40007ffe0ff */
[----:B------:R-:W-:Y:S01]  /*0be0*/  MOV R13, R2 ;  /* 0x00000002000d7202 */ /* 0x000fe20000000f00 */
[----:B------:R-:W-:-:S04]  /*0bf0*/  @P0 FFMA R21, R0, R21, RZ ;  /* 0x0000001500150223 */ /* 0x000fc800000000ff */
[----:B------:R-:W-:-:S04]  /*0c00*/  @P0 FADD R21, -R10, R21 ;  /* 0x000000150a150221 */ /* 0x000fc80000000100 */
[----:B------:R-:W-:-:S04]  /*0c10*/  @P0 FADD R23, R12, R21 ;  /* 0x000000150c170221 */ /* 0x000fc80000000000 */
[--C-:B------:R-:W-:Y:S01]  /*0c20*/  @P0 FADD R18, -R12, R23.reuse ;  /* 0x000000170c120221 */ /* 0x100fe20000000100 */
[----:B------:R-:W-:-:S03]  /*0c30*/  @P0 IMAD.MOV.U32 R12, RZ, RZ, R23 ;  /* 0x000000ffff0c0224 */ /* 0x000fc600078e0017 */
[----:B------:R-:W-:Y:S02]  /*0c40*/  @P0 FADD R10, -R21, R18 ;  /* 0x00000012150a0221 */ /* 0x000fe40000000100 */
[----:B------:R0:W-:Y:S01]  /*0c50*/  STG.E desc[UR6][R16.64+0xc], R12 ;  /* 0x00000c0c10007986 */ /* 0x0001e2000c101906 */
[----:B------:R-:W-:Y:S05]  /*0c60*/  @P1 BRA `(.L_x_10) ;  /* 0xfffffff800b81947 */ /* 0x000fea000383ffff */
[----:B------:R-:W-:Y:S05]  /*0c70*/  EXIT ;  /* 0x000000000000794d */ /* 0x000fea0003800000 */
.L_x_11:
[----:B------:R-:W-:-:S00]  /*0c80*/  BRA `(.L_x_11) ;  /* 0xfffffffc00fc7947 */ /* 0x000fc0000383ffff */
[----:B------:R-:W-:-:S00]  /*0c90*/  NOP ;  /* 0x0000000000007918 */ /* 0x000fc00000000000 */
        /* <DEDUP_REMOVED lines=14> */
.L_x_77:


//--------------------- .text.efi_one_series_many_params_from_diff_tm_f32 --------------------------
	.section	.text.efi_one_series_many_params_from_diff_tm_f32,"ax",@progbits
	.align	128
        .global         efi_one_series_many_params_from_diff_tm_f32
        .type           efi_one_series_many_params_from_diff_tm_f32,@function
        .size           efi_one_series_many_params_from_diff_tm_f32,(.L_x_78 - efi_one_series_many_params_from_diff_tm_f32)
        .other          efi_one_series_many_params_from_diff_tm_f32,@"STO_CUDA_ENTRY STV_DEFAULT"
efi_one_series_many_params_from_diff_tm_f32:
.text.efi_one_series_many_params_from_diff_tm_f32:
        /* <DEDUP_REMOVED lines=12> */
[----:B--2---:R-:W-:-:S13]  /*00c0*/  ISETP.GE.AND P0, PT, R2, 0x1, PT ;  /* 0x000000010200780c */ /* 0x004fda0003f06270 */
[----:B------:R-:W-:Y:S05]  /*00d0*/  @!P0 BRA `(.L_x_12) ;  /* 0x0000000000408947 */ /* 0x000fea0003800000 */
[----:B------:R-:W0:Y:S01]  /*00e0*/  LDC R6, c[0x0][0x39c] ;  /* 0x0000e700ff067b82 */ /* 0x000e220000000800 */
[----:B------:R-:W-:Y:S01]  /*00f0*/  BSSY.RECONVERGENT B0, `(.L_x_13) ;  /* 0x000000d000007945 */ /* 0x000fe20003800200 */
[----:B------:R-:W-:Y:S02]  /*0100*/  PLOP3.LUT P0, PT, PT, PT, PT, 0x80, 0x8 ;  /* 0x000000000008781c */ /* 0x000fe40003f0f070 */
[----:B0-----:R-:W-:-:S13]  /*0110*/  ISETP.GE.AND P1, PT, R13, R6, PT ;  /* 0x000000060d00720c */ /* 0x001fda0003f26270 */
[----:B------:R-:W-:Y:S05]  /*0120*/  @P1 BRA `(.L_x_14) ;  /* 0x0000000000241947 */ /* 0x000fea0003800000 */
[----:B------:R-:W0:Y:S01]  /*0130*/  LDC.64 R4, c[0x0][0x3a8] ;  /* 0x0000ea00ff047b82 */ /* 0x000e220000000a00 */
[----:B------:R-:W-:Y:S02]  /*0140*/  MOV R7, R13 ;  /* 0x0000000d00077202 */ /* 0x000fe40000000f00 */
[----:B------:R-:W-:-:S07]  /*0150*/  MOV R9, 0x7fc00000 ;  /* 0x7fc0000000097802 */ /* 0x000fce0000000f00 */
.L_x_15:
[----:B-1----:R-:W-:Y:S02]  /*0160*/  IMAD R3, R7, UR6, R12 ;  /* 0x0000000607037c24 */ /* 0x002fe4000f8e020c */
[----:B------:R-:W-:Y:S02]  /*0170*/  IMAD.IADD R7, R0, 0x1, R7 ;  /* 0x0000000100077824 */ /* 0x000fe400078e0207 */
[----:B0-----:R-:W-:-:S03]  /*0180*/  IMAD.WIDE R2, R3, 0x4, R4 ;  /* 0x0000000403027825 */ /* 0x001fc600078e0204 */
[----:B------:R-:W-:Y:S02]  /*0190*/  ISETP.GE.AND P1, PT, R7, R6, PT ;  /* 0x000000060700720c */ /* 0x000fe40003f26270 */
[----:B------:R1:W-:Y:S11]  /*01a0*/  STG.E desc[UR8][R2.64], R9 ;  /* 0x0000000902007986 */ /* 0x0003f6000c101908 */
[----:B------:R-:W-:Y:S05]  /*01b0*/  @!P1 BRA `(.L_x_15) ;  /* 0xfffffffc00e89947 */ /* 0x000fea000383ffff */
.L_x_14:
[----:B------:R-:W-:Y:S05]  /*01c0*/  BSYNC.RECONVERGENT B0 ;  /* 0x0000000000007941 */ /* 0x000fea0003800200 */
.L_x_13:
[----:B------:R-:W-:Y:S05]  /*01d0*/  BRA `(.L_x_16) ;  /* 0x0000000000107947 */ /* 0x000fea0003800000 */
.L_x_12:
[----:B------:R-:W-:Y:S05]  /*01e0*/  WARPSYNC.ALL ;  /* 0x0000000000007948 */ /* 0x000fea0003800000 */
[----:B------:R-:W-:-:S13]  /*01f0*/  VOTE.ALL P0, PT ;  /* 0x0000000000ff7806 */ /* 0x000fda0003800000 */
[----:B------:R-:W-:Y:S05]  /*0200*/  @P0 EXIT ;  /* 0x000000000000094d */ /* 0x000fea0003800000 */
[----:B------:R-:W-:-:S13]  /*0210*/  PLOP3.LUT P0, PT, PT, PT, PT, 0x8, 0x80 ;  /* 0x000000000080781c */ /* 0x000fda0003f0e170 */
.L_x_16:
[----:B------:R-:W-:Y:S05]  /*0220*/  WARPSYNC.ALL ;  /* 0x0000000000007948 */ /* 0x000fea0003800000 */
[----:B-1----:R-:W-:-:S04]  /*0230*/  VOTE.ANY R9, PT, P0 ;  /* 0x0000000000097806 */ /* 0x002fc800000e0100 */
        /* <DEDUP_REMOVED lines=8> */
[C---:B------:R-:W-:Y:S01]  /*02c0*/  IADD3 R17, PT, PT, R3.reuse, 0x1, RZ ;  /* 0x0000000103117810 */ /* 0x040fe20007ffe0ff */
[----:B------:R-:W-:-:S03]  /*02d0*/  IMAD R15, R3, UR6, R12 ;  /* 0x00000006030f7c24 */ /* 0x000fc6000f8e020c */
        /* <DEDUP_REMOVED lines=12> */
[----:B------:R-:W-:Y:S01]  /*03a0*/  MOV R15, R17 ;  /* 0x00000011000f7202 */ /* 0x000fe20000000f00 */
[----:B------:R-:W-:-:S05]  /*03b0*/  IMAD.IADD R7, R7, 0x1, R2 ;  /* 0x0000000107077824 */ /* 0x000fca00078e0202 */
[----:B------:R-:W-:Y:S01]  /*03c0*/  LOP3.LUT P0, R14, R7, 0x3, RZ, 0xc0, !PT ;  /* 0x00000003070e7812 */ /* 0x000fe2000780c0ff */
[----:B--2---:R-:W2:Y:S01]  /*03d0*/  FLO.U32.SH R8, R8 ;  /* 0x0000000800087300 */ /* 0x004ea200000e0400 */
[----:B0-----:R-:W-:-:S11]  /*03e0*/  MOV R21, UR10 ;  /* 0x0000000a00157c02 */ /* 0x001fd60008000f00 */
[----:B-1----:R-:W-:Y:S05]  /*03f0*/  @!P0 BRA `(.L_x_17) ;  /* 0x0000000000bc8947 */ /* 0x002fea0003800000 */
[----:B------:R-:W0:Y:S01]  /*0400*/  LDC R2, c[0x0][0x398] ;  /* 0x0000e600ff027b82 */ /* 0x000e220000000800 */
[----:B------:R-:W1:Y:S01]  /*0410*/  LDCU.64 UR4, c[0x0][0x380] ;  /* 0x00007000ff0477ac */ /* 0x000e620008000a00 */
[----:B------:R-:W-:Y:S01]  /*0420*/  HFMA2 R10, -RZ, RZ, 0, 0 ;  /* 0x00000000ff0a7431 */ /* 0x000fe200000001ff */
[----:B--2---:R-:W-:Y:S01]  /*0430*/  ISETP.NE.AND P1, PT, R13, R8, PT ;  /* 0x000000080d00720c */ /* 0x004fe20003f25270 */
[----:B------:R-:W-:Y:S01]  /*0440*/  IMAD.MOV R14, RZ, RZ, -R14 ;  /* 0x000000ffff0e7224 */ /* 0x000fe200078e0a0e */
[----:B------:R-:W-:Y:S01]  /*0450*/  IADD3 R3, PT, PT, R3, 0x81, RZ ;  /* 0x0000008103037810 */ /* 0x000fe20007ffe0ff */
[----:B------:R-:W-:Y:S01]  /*0460*/  IMAD R21, R15, UR6, R12 ;  /* 0x000000060f157c24 */ /* 0x000fe2000f8e020c */
[----:B------:R-:W-:Y:S01]  /*0470*/  MOV R19, UR10 ;  /* 0x0000000a00137c02 */ /* 0x000fe20008000f00 */
[----:B------:R-:W2:Y:S01]  /*0480*/  LDC.64 R4, c[0x0][0x3a8] ;  /* 0x0000ea00ff047b82 */ /* 0x000ea20000000a00 */
[----:B------:R-:W3:Y:S07]  /*0490*/  LDCU UR7, c[0x0][0x3a0] ;  /* 0x00007400ff0777ac */ /* 0x000eee0008000800 */
[----:B------:R-:W4:Y:S01]  /*04a0*/  LDC.64 R6, c[0x0][0x380] ;  /* 0x0000e000ff067b82 */ /* 0x000f220000000a00 */
[----:B-1----:R-:W-:-:S04]  /*04b0*/  UIADD3 UR4, UP0, UPT, UR4, 0x204, URZ ;  /* 0x0000020404047890 */ /* 0x002fc8000ff1e0ff */
[----:B------:R-:W-:-:S12]  /*04c0*/  UIADD3.X UR5, UPT, UPT, URZ, UR5, URZ, UP0, !UPT ;  /* 0x00000005ff057290 */ /* 0x000fd800087fe4ff */
.L_x_20:
[----:B0-----:R-:W-:Y:S01]  /*04d0*/  ISETP.GE.AND P0, PT, R3, R2, PT ;  /* 0x000000020300720c */ /* 0x001fe20003f06270 */
[----:B-1----:R-:W-:Y:S01]  /*04e0*/  IMAD.U32 R16, RZ, RZ, UR4 ;  /* 0x00000004ff107e24 */ /* 0x002fe2000f8e00ff */
[----:B------:R-:W-:Y:S01]  /*04f0*/  MOV R17, UR5 ;  /* 0x0000000500117c02 */ /* 0x000fe20008000f00 */
[----:B------:R-:W-:Y:S01]  /*0500*/  BSSY.RECONVERGENT B0, `(.L_x_18) ;  /* 0x0000008000007945 */ /* 0x000fe20003800200 */
[----:B------:R-:W-:Y:S02]  /*0510*/  ISETP.NE.OR P0, PT, R13, R8, P0 ;  /* 0x000000080d00720c */ /* 0x000fe40000705670 */
[----:B------:R-:W-:Y:S01]  /*0520*/  MOV R18, RZ ;  /* 0x000000ff00127202 */ /* 0x000fe20000000f00 */
[----:B------:R-:W-:-:S10]  /*0530*/  IMAD.WIDE R16, R19, 0x4, R16 ;  /* 0x0000000413107825 */ /* 0x000fd400078e0210 */
[----:B------:R0:W-:Y:S01]  /*0540*/  @!P0 CCTL.E.PF2 [R16] ;  /* 0x000000001000898f */ /* 0x0001e20000800100 */
[----:B------:R-:W-:Y:S05]  /*0550*/  @P1 BRA `(.L_x_19) ;  /* 0x0000000000081947 */ /* 0x000fea0003800000 */
[----:B0---4-:R-:W-:-:S05]  /*0560*/  IMAD.WIDE R16, R15, 0x4, R6 ;  /* 0x000000040f107825 */ /* 0x011fca00078e0206 */
[----:B------:R1:W5:Y:S02]  /*0570*/  LDG.E R18, desc[UR8][R16.64] ;  /* 0x0000000810127981 */ /* 0x000364000c1e1900 */
.L_x_19:
[----:B---3--:R-:W-:Y:S05]  /*0580*/  BSYNC.RECONVERGENT B0 ;  /* 0x0000000000007941 */ /* 0x008fea0003800200 */
.L_x_18:
[----:B-----5:R-:W0:Y:S01]  /*0590*/  SHFL.IDX PT, R18, R18, R8, 0x1f ;  /* 0x00001f0812127589 */ /* 0x020e2200000e0000 */
[----:B------:R-:W-:Y:S01]  /*05a0*/  IADD3 R14, PT, PT, R14, 0x1, RZ ;  /* 0x000000010e0e7810 */ /* 0x000fe20007ffe0ff */
[----:B------:R-:W-:Y:S01]  /*05b0*/  UMOV UR6, UR7 ;  /* 0x0000000700067c82 */ /* 0x000fe20008000000 */
[----:B------:R-:W-:Y:S01]  /*05c0*/  VIADD R3, R3, 0x1 ;  /* 0x0000000103037836 */ /* 0x000fe20000000000 */
[----:B------:R-:W-:Y:S02]  /*05d0*/  IADD3 R19, PT, PT, R19, 0x1, RZ ;  /* 0x0000000113137810 */ /* 0x000fe40007ffe0ff */
[----:B------:R-:W-:Y:S02]  /*05e0*/  ISETP.NE.AND P2, PT, R14, RZ, PT ;  /* 0x000000ff0e00720c */ /* 0x000fe40003f45270 */
[----:B------:R-:W-:Y:S02]  /*05f0*/  IADD3 R15, PT, PT, R15, 0x1, RZ ;  /* 0x000000010f0f7810 */ /* 0x000fe40007ffe0ff */
[----:B01----:R-:W-:-:S04]  /*0600*/  LOP3.LUT R16, R18, 0x7f800000, RZ, 0xc0, !PT ;  /* 0x7f80000012107812 */ /* 0x003fc800078ec0ff */
[----:B------:R-:W-:-:S13]  /*0610*/  ISETP.NE.AND P0, PT, R16, 0x7f800000, PT ;  /* 0x7f8000001000780c */ /* 0x000fda0003f05270 */
[----:B------:R-:W-:-:S04]  /*0620*/  @P0 FADD R17, -R11, R18 ;  /* 0x000000120b110221 */ /* 0x000fc80000000100 */
[----:B------:R-:W-:-:S04]  /*0630*/  @P0 FFMA R17, R0, R17, RZ ;  /* 0x0000001100110223 */ /* 0x000fc800000000ff */
[----:B------:R-:W-:Y:S01]  /*0640*/  @P0 FADD R20, -R10, R17 ;  /* 0x000000110a140221 */ /* 0x000fe20000000100 */
[C---:B--2---:R-:W-:Y:S01]  /*0650*/  IMAD.WIDE R16, R21.reuse, 0x4, R4 ;  /* 0x0000000415107825 */ /* 0x044fe200078e0204 */
[----:B------:R-:W-:-:S03]  /*0660*/  IADD3 R21, PT, PT, R21, UR6, RZ ;  /* 0x0000000615157c10 */ /* 0x000fc6000fffe0ff */
[----:B------:R-:W-:-:S04]  /*0670*/  @P0 FADD R22, R11, R20 ;  /* 0x000000140b160221 */ /* 0x000fc80000000000 */
[--C-:B------:R-:W-:Y:S01]  /*0680*/  @P0 FADD R23, -R11, R22.reuse ;  /* 0x000000160b170221 */ /* 0x100fe20000000100 */
[----:B------:R-:W-:-:S03]  /*0690*/  @P0 IMAD.MOV.U32 R11, RZ, RZ, R22 ;  /* 0x000000ffff0b0224 */ /* 0x000fc600078e0016 */
[----:B------:R-:W-:Y:S02]  /*06a0*/  @P0 FADD R10, -R20, R23 ;  /* 0x00000017140a0221 */ /* 0x000fe40000000100 */
[----:B------:R1:W-:Y:S01]  /*06b0*/  STG.E desc[UR8][R16.64], R11 ;  /* 0x0000000b10007986 */ /* 0x0003e2000c101908 */
[----:B------:R-:W-:Y:S05]  /*06c0*/  @P2 BRA `(.L_x_20) ;  /* 0xfffffffc00802947 */ /* 0x000fea000383ffff */
[C---:B------:R-:W-:Y:S01]  /*06d0*/  VIADD R21, R3.reuse, 0xffffff7f ;  /* 0xffffff7f03157836 */ /* 0x040fe20000000000 */
[----:B------:R-:W-:-:S07]  /*06e0*/  IADD3 R15, PT, PT, R3, -0x80, RZ ;  /* 0xffffff80030f7810 */ /* 0x000fce0007ffe0ff */
.L_x_17:
[----:B------:R-:W0:Y:S02]  /*06f0*/  LDC R3, c[0x0][0x39c] ;  /* 0x0000e700ff037b82 */ /* 0x000e240000000800 */
[----:B0-----:R-:W-:-:S04]  /*0700*/  IADD3 R3, PT, PT, -R3, -0x2, R2 ;  /* 0xfffffffe03037810 */ /* 0x001fc80007ffe102 */
[----:B------:R-:W-:-:S13]  /*0710*/  ISETP.GE.U32.AND P0, PT, R3, 0x3, PT ;  /* 0x000000030300780c */ /* 0x000fda0003f06070 */
[----:B------:R-:W-:Y:S05]  /*0720*/  @!P0 EXIT ;  /* 0x000000000000894d */ /* 0x000fea0003800000 */
[----:B------:R-:W0:Y:S01]  /*0730*/  LDC R14, c[0x0][0x3a0] ;  /* 0x0000e800ff0e7b82 */ /* 0x000e220000000800 */
[C---:B-1----:R-:W-:Y:S01]  /*0740*/  IADD3 R16, PT, PT, R15.reuse, -R2, RZ ;  /* 0x800000020f107210 */ /* 0x042fe20007ffe0ff */
[C---:B------:R-:W-:Y:S01]  /*0750*/  IMAD R17, R15.reuse, UR6, R12 ;  /* 0x000000060f117c24 */ /* 0x040fe2000f8e020c */
[----:B------:R-:W1:Y:S01]  /*0760*/  LDCU UR4, c[0x0][0x398] ;  /* 0x00007300ff0477ac */ /* 0x000e620008000800 */
[----:B------:R-:W-:-:S04]  /*0770*/  VIADD R15, R15, 0x81 ;  /* 0x000000810f0f7836 */ /* 0x000fc80000000000 */
[----:B----4-:R-:W3:Y:S08]  /*0780*/  LDC.64 R6, c[0x0][0x3a8] ;  /* 0x0000ea00ff067b82 */ /* 0x010ef00000000a00 */
[----:B------:R-:W4:Y:S02]  /*0790*/  LDC.64 R4, c[0x0][0x380] ;  /* 0x0000e000ff047b82 */ /* 0x000f240000000a00 */
.L_x_23:
[----:B------:R-:W-:Y:S01]  /*07a0*/  IADD3 R2, PT, PT, R21, 0x81, RZ ;  /* 0x0000008115027810 */ /* 0x000fe20007ffe0ff */
[----:B------:R-:W-:Y:S01]  /*07b0*/  BSSY.RECONVERGENT B0, `(.L_x_21) ;  /* 0x000000b000007945 */ /* 0x000fe20003800200 */
[-C--:B--2---:R-:W-:Y:S01]  /*07c0*/  ISETP.NE.AND P1, PT, R13, R8.reuse, PT ;  /* 0x000000080d00720c */ /* 0x084fe20003f25270 */
[----:B------:R-:W-:Y:S01]  /*07d0*/  IMAD.MOV.U32 R12, RZ, RZ, RZ ;  /* 0x000000ffff0c7224 */ /* 0x000fe200078e00ff */
[----:B-1----:R-:W-:Y:S02]  /*07e0*/  ISETP.GE.AND P0, PT, R2, UR4, PT ;  /* 0x0000000402007c0c */ /* 0x002fe4000bf06270 */
[----:B------:R-:W-:Y:S02]  /*07f0*/  IADD3 R3, PT, PT, R15, -0x81, RZ ;  /* 0xffffff7f0f037810 */ /* 0x000fe40007ffe0ff */
[----:B------:R-:W-:-:S03]  /*0800*/  ISETP.NE.OR P0, PT, R13, R8, P0 ;  /* 0x000000080d00720c */ /* 0x000fc60000705670 */
[----:B----4-:R-:W-:-:S10]  /*0810*/  IMAD.WIDE R2, R3, 0x4, R4 ;  /* 0x0000000403027825 */ /* 0x010fd400078e0204 */
[----:B0-----:R-:W-:-:S05]  /*0820*/  @!P0 IMAD.WIDE R18, R21, 0x4, R4 ;  /* 0x0000000415128825 */ /* 0x001fca00078e0204 */
[----:B------:R1:W-:Y:S01]  /*0830*/  @!P0 CCTL.E.PF2 [R18+0x204] ;  /* 0x000002041200898f */ /* 0x0003e20000800100 */
[----:B------:R-:W-:Y:S05]  /*0840*/  @P1 BRA `(.L_x_22) ;  /* 0x0000000000041947 */ /* 0x000fea0003800000 */
[----:B------:R2:W5:Y:S02]  /*0850*/  LDG.E R12, desc[UR8][R2.64] ;  /* 0x00000008020c7981 */ /* 0x000564000c1e1900 */
.L_x_22:
[----:B------:R-:W-:Y:S05]  /*0860*/  BSYNC.RECONVERGENT B0 ;  /* 0x0000000000007941 */ /* 0x000fea0003800200 */
.L_x_21:
[----:B-----5:R-:W1:Y:S01]  /*0870*/  SHFL.IDX PT, R12, R12, R8, 0x1f ;  /* 0x00001f080c0c7589 */ /* 0x020e6200000e0000 */
[----:B------:R-:W-:Y:S02]  /*0880*/  ISETP.GE.OR P0, PT, R15, UR4, P1 ;  /* 0x000000040f007c0c */ /* 0x000fe40008f06670 */
[----:B-1----:R-:W-:-:S04]  /*0890*/  LOP3.LUT R18, R12, 0x7f800000, RZ, 0xc0, !PT ;  /* 0x7f8000000c127812 */ /* 0x002fc800078ec0ff */
[----:B------:R-:W-:-:S13]  /*08a0*/  ISETP.NE.AND P2, PT, R18, 0x7f800000, PT ;  /* 0x7f8000001200780c */ /* 0x000fda0003f45270 */
[----:B------:R-:W-:Y:S01]  /*08b0*/  @P2 FADD R19, -R11, R12 ;  /* 0x0000000c0b132221 */ /* 0x000fe20000000100 */
[----:B------:R-:W-:-:S03]  /*08c0*/  HFMA2 R12, -RZ, RZ, 0, 0 ;  /* 0x00000000ff0c7431 */ /* 0x000fc600000001ff */
[----:B------:R-:W-:-:S04]  /*08d0*/  @P2 FFMA R19, R0, R19, RZ ;  /* 0x0000001300132223 */ /* 0x000fc800000000ff */
[----:B------:R-:W-:Y:S01]  /*08e0*/  @P2 FADD R20, -R10, R19 ;  /* 0x000000130a142221 */ /* 0x000fe20000000100 */
[----:B---3--:R-:W-:-:S04]  /*08f0*/  IMAD.WIDE R18, R17, 0x4, R6 ;  /* 0x0000000411127825 */ /* 0x008fc800078e0206 */
[----:B------:R-:W-:-:S04]  /*0900*/  @P2 FADD R22, R11, R20 ;  /* 0x000000140b162221 */ /* 0x000fc80000000000 */
[----:B------:R-:W-:Y:S01]  /*0910*/  @P2 FADD R21, -R11, R22 ;  /* 0x000000160b152221 */ /* 0x000fe20000000100 */
[----:B------:R-:W-:-:S05]  /*0920*/  @P2 MOV R11, R22 ;  /* 0x00000016000b2202 */ /* 0x000fca0000000f00 */
[----:B------:R0:W-:Y:S04]  /*0930*/  STG.E desc[UR8][R18.64], R11 ;  /* 0x0000000b12007986 */ /* 0x0001e8000c101908 */
[----:B------:R2:W-:Y:S04]  /*0940*/  @!P0 CCTL.E.PF2 [R2+0x204] ;  /* 0x000002040200898f */ /* 0x0005e80000800100 */
[----:B------:R-:W3:Y:S01]  /*0950*/  @!P1 LDG.E R12, desc[UR8][R2.64+0x4] ;  /* 0x00000408020c9981 */ /* 0x000ee2000c1e1900 */
[----:B------:R-:W-:Y:S01]  /*0960*/  @P2 FADD R10, -R20, R21 ;  /* 0x00000015140a2221 */ /* 0x000fe20000000100 */
[----:B------:R-:W-:-:S02]  /*0970*/  VIADD R21, R15, 0x1 ;  /* 0x000000010f157836 */ /* 0x000fc40000000000 */
[----:B0-----:R-:W-:-:S03]  /*0980*/  IMAD.WIDE R18, R14, 0x4, R18 ;  /* 0x000000040e127825 */ /* 0x001fc600078e0212 */
[----:B------:R-:W-:Y:S01]  /*0990*/  ISETP.GE.OR P2, PT, R21, UR4, P1 ;  /* 0x0000000415007c0c */ /* 0x000fe20008f46670 */
        /* <DEDUP_REMOVED lines=29> */
[----:B------:R2:W3:Y:S01]  /*0b70*/  @!P1 LDG.E R12, desc[UR8][R2.64+0xc] ;  /* 0x00000c08020c9981 */ /* 0x0004e2000c1e1900 */
[----:B------:R-:W-:Y:S01]  /*0b80*/  @P2 FADD R10, -R20, R21 ;  /* 0x00000015140a2221 */ /* 0x000fe20000000100 */
[----:B------:R-:W-:Y:S01]  /*0b90*/  IADD3 R16, PT, PT, R16, 0x4, RZ ;  /* 0x0000000410107810 */ /* 0x000fe20007ffe0ff */
[----:B0-----:R-:W-:-:S03]  /*0ba0*/  IMAD.WIDE R18, R14, 0x4, R18 ;  /* 0x000000040e127825 */ /* 0x001fc600078e0212 */
[----:B------:R-:W-:Y:S01]  /*0bb0*/  ISETP.NE.AND P1, PT, R16, RZ, PT ;  /* 0x000000ff1000720c */ /* 0x000fe20003f25270 */
[----:B------:R-:W-:Y:S01]  /*0bc0*/  IMAD R17, R14, 0x4, R17 ;  /* 0x000000040e117824 */ /* 0x000fe200078e0211 */
[----:B--2---:R-:W-:Y:S01]  /*0bd0*/  IADD3 R2, PT, PT, R15, 0x4, RZ ;  /* 0x000000040f027810 */ /* 0x004fe20007ffe0ff */
[----:B---3--:R-:W0:Y:S02]  /*0be0*/  SHFL.IDX PT, R12, R12, R8, 0x1f ;  /* 0x00001f080c0c7589 */ /* 0x008e2400000e0000 */
[----:B0-----:R-:W-:-:S04]  /*0bf0*/  LOP3.LUT R22, R12, 0x7f800000, RZ, 0xc0, !PT ;  /* 0x7f8000000c167812 */ /* 0x001fc800078ec0ff */
[----:B------:R-:W-:-:S13]  /*0c00*/  ISETP.NE.AND P0, PT, R22, 0x7f800000, PT ;  /* 0x7f8000001600780c */ /* 0x000fda0003f05270 */
[----:B------:R-:W-:-:S04]  /*0c10*/  @P0 FADD R23, -R11, R12 ;  /* 0x0000000c0b170221 */ /* 0x000fc80000000100 */
[----:B------:R-:W-:-:S04]  /*0c20*/  @P0 FFMA R23, R0, R23, RZ ;  /* 0x0000001700170223 */ /* 0x000fc800000000ff */
[----:B------:R-:W-:-:S04]  /*0c30*/  @P0 FADD R20, -R10, R23 ;  /* 0x000000170a140221 */ /* 0x000fc80000000100 */
[----:B------:R-:W-:-:S04]  /*0c40*/  @P0 FADD R22, R11, R20 ;  /* 0x000000140b160221 */ /* 0x000fc80000000000 */
[--C-:B------:R-:W-:Y:S01]  /*0c50*/  @P0 FADD R21, -R11, R22.reuse ;  /* 0x000000160b150221 */ /* 0x100fe20000000100 */
[----:B------:R-:W-:-:S03]  /*0c60*/  @P0 IMAD.MOV.U32 R11, RZ, RZ, R22 ;  /* 0x000000ffff0b0224 */ /* 0x000fc600078e0016 */
[----:B------:R-:W-:Y:S01]  /*0c70*/  @P0 FADD R10, -R20, R21 ;  /* 0x00000015140a0221 */ /* 0x000fe20000000100 */
[----:B------:R-:W-:Y:S01]  /*0c80*/  IADD3 R21, PT, PT, R15, -0x7e, RZ ;  /* 0xffffff820f157810 */ /* 0x000fe20007ffe0ff */
[----:B------:R0:W-:Y:S01]  /*0c90*/  STG.E desc[UR8][R18.64], R11 ;  /* 0x0000000b12007986 */ /* 0x0001e2000c101908 */
[----:B------:R-:W-:Y:S01]  /*0ca0*/  MOV R15, R2 ;  /* 0x00000002000f7202 */ /* 0x000fe20000000f00 */
[----:B------:R-:W-:Y:S06]  /*0cb0*/  @P1 BRA `(.L_x_23) ;  /* 0xfffffff800b81947 */ /* 0x000fec000383ffff */
[----:B------:R-:W-:Y:S05]  /*0cc0*/  EXIT ;  /* 0x000000000000794d */ /* 0x000fea0003800000 */
.L_x_24:
        /* <DEDUP_REMOVED lines=11> */
.L_x_78:


//--------------------- .text.efi_many_series_one_param_f32 --------------------------
	.section	.text.efi_many_series_one_param_f32,"ax",@progbits
	.align	128
        .global         efi_many_series_one_param_f32
        .type           efi_many_series_one_param_f32,@function
        .size           efi_many_series_one_param_f32,(.L_x_79 - efi_many_series_one_param_f32)
        .other          efi_many_series_one_param_f32,@"STO_CUDA_ENTRY STV_DEFAULT"
efi_many_series_one_param_f32:
.text.efi_many_series_one_param_f32:
[----:B------:R-:W-:Y:S01]  /*0000*/  LDC R1, c[0x0][0x37c] ;  /* 0x0000df00ff017b82 */ /* 0x000fe20000000800 */
[----:B------:R-:W0:Y:S07]  /*0010*/  S2R R3, SR_TID.X ;  /* 0x0000000000037919 */ /* 0x000e2e0000002100 */
[----:B------:R-:W0:Y:S01]  /*0020*/  S2UR UR4, SR_CTAID.X ;  /* 0x00000000000479c3 */ /* 0x000e220000002500 */
[----:B------:R-:W1:Y:S01]  /*0030*/  LDCU.64 UR6, c[0x0][0x3a0] ;  /* 0x00007400ff0677ac */ /* 0x000e620008000a00 */
[----:B------:R-:W2:Y:S06]  /*0040*/  LDCU UR5, c[0x0][0x398] ;  /* 0x00007300ff0577ac */ /* 0x000eac0008000800 */
[----:B------:R-:W0:Y:S01]  /*0050*/  LDC R26, c[0x0][0x360] ;  /* 0x0000d800ff1a7b82 */ /* 0x000e220000000800 */
[----:B-1----:R-:W-:-:S02]  /*0060*/  MOV R15, UR6 ;  /* 0x00000006000f7c02 */ /* 0x002fc40008000f00 */
[----:B------:R-:W-:-:S04]  /*0070*/  MOV R5, UR7 ;  /* 0x0000000700057c02 */ /* 0x000fc80008000f00 */
[----:B--2---:R-:W-:Y:S01]  /*0080*/  VIMNMX R0, PT, PT, R5, UR5, PT ;  /* 0x0000000505007c48 */ /* 0x004fe2000bfe0100 */
[----:B0-----:R-:W-:-:S05]  /*0090*/  IMAD R26, R26, UR4, R3 ;  /* 0x000000041a1a7c24 */ /* 0x001fca000f8e0203 */
[----:B------:R-:W-:-:S04]  /*00a0*/  ISETP.GE.AND P0, PT, R26, R15, PT ;  /* 0x0000000f1a00720c */ /* 0x000fc80003f06270 */
[----:B------:R-:W-:-:S13]  /*00b0*/  ISETP.LT.OR P0, PT, R0, 0x1, P0 ;  /* 0x000000010000780c */ /* 0x000fda0000701670 */
[----:B------:R-:W-:Y:S05]  /*00c0*/  @P0 EXIT ;  /* 0x000000000000094d */ /* 0x000fea0003800000 */
[----:B------:R-:W0:Y:S01]  /*00d0*/  LDC.64 R2, c[0x0][0x390] ;  /* 0x0000e400ff027b82 */ /* 0x000e220000000a00 */
[----:B------:R-:W1:Y:S01]  /*00e0*/  LDCU.64 UR4, c[0x0][0x358] ;  /* 0x00006b00ff0477ac */ /* 0x000e620008000a00 */
[----:B0-----:R-:W-:-:S05]  /*00f0*/  IMAD.WIDE R2, R26, 0x4, R2 ;  /* 0x000000041a027825 */ /* 0x001fca00078e0202 */
[----:B-1----:R-:W2:Y:S02]  /*0100*/  LDG.E.CONSTANT R4, desc[UR4][R2.64] ;  /* 0x0000000402047981 */ /* 0x002ea4000c1e9900 */
[----:B--2---:R-:W-:-:S04]  /*0110*/  ISETP.GE.AND P0, PT, R4, R5, PT ;  /* 0x000000050400720c */ /* 0x004fc80003f06270 */
[----:B------:R-:W-:-:S13]  /*0120*/  ISETP.LT.OR P0, PT, R4, 0x1, P0 ;  /* 0x000000010400780c */ /* 0x000fda0000701670 */
[----:B------:R-:W-:Y:S05]  /*0130*/  @P0 BRA `(.L_x_25) ;  /* 0x0000001000a00947 */ /* 0x000fea0003800000 */
[C---:B------:R-:W-:Y:S01]  /*0140*/  IADD3 R0, PT, PT, R4.reuse, -0x1, RZ ;  /* 0xffffffff04007810 */ /* 0x040fe20007ffe0ff */
[----:B------:R-:W-:Y:S01]  /*0150*/  BSSY.RECONVERGENT B0, `(.L_x_26) ;  /* 0x000001f000007945 */ /* 0x000fe20003800200 */
[----:B------:R-:W-:Y:S02]  /*0160*/  LOP3.LUT R27, R4, 0x7, RZ, 0xc0, !PT ;  /* 0x00000007041b7812 */ /* 0x000fe400078ec0ff */
[----:B------:R-:W-:Y:S01]  /*0170*/  ISETP.GE.U32.AND P1, PT, R0, 0x7, PT ;  /* 0x000000070000780c */ /* 0x000fe20003f26070 */
[----:B------:R-:W-:Y:S01]  /*0180*/  HFMA2 R0, -RZ, RZ, 0, 0 ;  /* 0x00000000ff007431 */ /* 0x000fe200000001ff */
[----:B------:R-:W-:-:S11]  /*0190*/  ISETP.NE.AND P0, PT, R27, RZ, PT ;  /* 0x000000ff1b00720c */ /* 0x000fd60003f05270 */
[----:B------:R-:W-:Y:S05]  /*01a0*/  @!P1 BRA `(.L_x_27) ;  /* 0x0000000000649947 */ /* 0x000fea0003800000 */
[----:B------:R-:W0:Y:S01]  /*01b0*/  LDC.64 R2, c[0x0][0x3a8] ;  /* 0x0000ea00ff027b82 */ /* 0x000e220000000a00 */
[----:B------:R-:W-:Y:S02]  /*01c0*/  LOP3.LUT R0, R4, 0x7ffffff8, RZ, 0xc0, !PT ;  /* 0x7ffffff804007812 */ /* 0x000fe400078ec0ff */
[----:B------:R-:W-:Y:S02]  /*01d0*/  MOV R24, R26 ;  /* 0x0000001a00187202 */ /* 0x000fe40000000f00 */
[----:B------:R-:W-:-:S07]  /*01e0*/  IADD3 R14, PT, PT, -R0, RZ, RZ ;  /* 0x000000ff000e7210 */ /* 0x000fce0007ffe1ff */
.L_x_28:
[----:B01----:R-:W-:Y:S01]  /*01f0*/  IMAD.WIDE R16, R24, 0x4, R2 ;  /* 0x0000000418107825 */ /* 0x003fe200078e0202 */
[----:B------:R-:W-:Y:S02]  /*0200*/  MOV R25, 0x7fc00000 ;  /* 0x7fc0000000197802 */ /* 0x000fe40000000f00 */
[----:B------:R-:W-:Y:S02]  /*0210*/  IADD3 R14, PT, PT, R14, 0x8, RZ ;  /* 0x000000080e0e7810 */ /* 0x000fe40007ffe0ff */
[C---:B------:R-:W-:Y:S01]  /*0220*/  LEA R24, R15.reuse, R24, 0x3 ;  /* 0x000000180f187211 */ /* 0x040fe200078e18ff */
[----:B------:R-:W-:Y:S01]  /*0230*/  IMAD.WIDE R18, R15, 0x4, R16 ;  /* 0x000000040f127825 */ /* 0x000fe200078e0210 */
[----:B------:R1:W-:Y:S01]  /*0240*/  STG.E desc[UR4][R16.64], R25 ;  /* 0x0000001910007986 */ /* 0x0003e2000c101904 */
[----:B------:R-:W-:-:S03]  /*0250*/  ISETP.NE.AND P1, PT, R14, RZ, PT ;  /* 0x000000ff0e00720c */ /* 0x000fc60003f25270 */
[----:B------:R1:W-:Y:S01]  /*0260*/  STG.E desc[UR4][R18.64], R25 ;  /* 0x0000001912007986 */ /* 0x0003e2000c101904 */
[----:B------:R-:W-:-:S05]  /*0270*/  IMAD.WIDE R20, R15, 0x4, R18 ;  /* 0x000000040f147825 */ /* 0x000fca00078e0212 */
        /* <DEDUP_REMOVED lines=11> */
[----:B------:R-:W-:Y:S05]  /*0330*/  @P1 BRA `(.L_x_28) ;  /* 0xfffffffc00ac1947 */ /* 0x000fea000383ffff */
.L_x_27:
[----:B------:R-:W-:Y:S05]  /*0340*/  BSYNC.RECONVERGENT B0 ;  /* 0x0000000000007941 */ /* 0x000fea0003800200 */
.L_x_26:
[----:B------:R-:W-:Y:S04]  /*0350*/  BSSY.RECONVERGENT B0, `(.L_x_29) ;  /* 0x0000025000007945 */ /* 0x000fe80003800200 */
[----:B------:R-:W-:Y:S05]  /*0360*/  @!P0 BRA `(.L_x_30) ;  /* 0x00000000008c8947 */ /* 0x000fea0003800000 */
[----:B------:R-:W-:Y:S01]  /*0370*/  ISETP.GE.U32.AND P0, PT, R27, 0x4, PT ;  /* 0x000000041b00780c */ /* 0x000fe20003f06070 */
[----:B------:R-:W-:Y:S01]  /*0380*/  BSSY.RECONVERGENT B1, `(.L_x_31) ;  /* 0x0000010000017945 */ /* 0x000fe20003800200 */
[----:B-1----:R-:W-:-:S04]  /*0390*/  LOP3.LUT R12, R4, 0x3, RZ, 0xc0, !PT ;  /* 0x00000003040c7812 */ /* 0x002fc800078ec0ff */
[----:B------:R-:W-:-:S07]  /*03a0*/  ISETP.NE.AND P1, PT, R12, RZ, PT ;  /* 0x000000ff0c00720c */ /* 0x000fce0003f25270 */
[----:B------:R-:W-:Y:S06]  /*03b0*/  @!P0 BRA `(.L_x_32) ;  /* 0x0000000000308947 */ /* 0x000fec0003800000 */
[----:B------:R-:W0:Y:S01]  /*03c0*/  LDC.64 R2, c[0x0][0x3a8] ;  /* 0x0000ea00ff027b82 */ /* 0x000e220000000a00 */
[C---:B------:R-:W-:Y:S01]  /*03d0*/  IMAD R7, R0.reuse, R15, R26 ;  /* 0x0000000f00077224 */ /* 0x040fe200078e021a */
[----:B------:R-:W-:Y:S02]  /*03e0*/  MOV R13, 0x7fc00000 ;  /* 0x7fc00000000d7802 */ /* 0x000fe40000000f00 */
[----:B------:R-:W-:Y:S01]  /*03f0*/  IADD3 R0, PT, PT, R0, 0x4, RZ ;  /* 0x0000000400007810 */ /* 0x000fe20007ffe0ff */
[----:B0-----:R-:W-:-:S05]  /*0400*/  IMAD.WIDE R2, R7, 0x4, R2 ;  /* 0x0000000407027825 */ /* 0x001fca00078e0202 */
[----:B------:R0:W-:Y:S01]  /*0410*/  STG.E desc[UR4][R2.64], R13 ;  /* 0x0000000d02007986 */ /* 0x0001e2000c101904 */
[----:B------:R-:W-:-:S05]  /*0420*/  IMAD.WIDE R6, R15, 0x4, R2 ;  /* 0x000000040f067825 */ /* 0x000fca00078e0202 */
[----:B------:R0:W-:Y:S01]  /*0430*/  STG.E desc[UR4][R6.64], R13 ;  /* 0x0000000d06007986 */ /* 0x0001e2000c101904 */
[----:B------:R-:W-:-:S05]  /*0440*/  IMAD.WIDE R8, R15, 0x4, R6 ;  /* 0x000000040f087825 */ /* 0x000fca00078e0206 */
[----:B------:R0:W-:Y:S01]  /*0450*/  STG.E desc[UR4][R8.64], R13 ;  /* 0x0000000d08007986 */ /* 0x0001e2000c101904 */
[----:B------:R-:W-:-:S05]  /*0460*/  IMAD.WIDE R10, R15, 0x4, R8 ;  /* 0x000000040f0a7825 */ /* 0x000fca00078e0208 */
[----:B------:R0:W-:Y:S02]  /*0470*/  STG.E desc[UR4][R10.64], R13 ;  /* 0x0000000d0a007986 */ /* 0x0001e4000c101904 */
.L_x_32:
[----:B------:R-:W-:Y:S05]  /*0480*/  BSYNC.RECONVERGENT B1 ;  /* 0x0000000000017941 */ /* 0x000fea0003800200 */
.L_x_31:
[----:B------:R-:W-:Y:S05]  /*0490*/  @!P1 BRA `(.L_x_30) ;  /* 0x0000000000409947 */ /* 0x000fea0003800000 */
[----:B------:R-:W-:Y:S02]  /*04a0*/  ISETP.NE.AND P0, PT, R12, 0x1, PT ;  /* 0x000000010c00780c */ /* 0x000fe40003f05270 */
[----:B0-----:R-:W-:-:S04]  /*04b0*/  LOP3.LUT R2, R4, 0x1, RZ, 0xc0, !PT ;  /* 0x0000000104027812 */ /* 0x001fc800078ec0ff */
[----:B------:R-:W-:-:S07]  /*04c0*/  ISETP.NE.U32.AND P1, PT, R2, 0x1, PT ;  /* 0x000000010200780c */ /* 0x000fce0003f25070 */
[----:B------:R-:W0:Y:S01]  /*04d0*/  @P0 LDC.64 R2, c[0x0][0x3a8] ;  /* 0x0000ea00ff020b82 */ /* 0x000e220000000a00 */
[C---:B------:R-:W-:Y:S01]  /*04e0*/  @P0 IMAD R7, R0.reuse, R15, R26 ;  /* 0x0000000f00070224 */ /* 0x040fe200078e021a */
[----:B------:R-:W-:Y:S02]  /*04f0*/  @P0 IADD3 R0, PT, PT, R0, 0x2, RZ ;  /* 0x0000000200000810 */ /* 0x000fe40007ffe0ff */
[----:B------:R-:W-:-:S04]  /*0500*/  @P0 MOV R13, 0x7fc00000 ;  /* 0x7fc00000000d0802 */ /* 0x000fc80000000f00 */
[----:B------:R-:W1:Y:S01]  /*0510*/  @!P1 LDC.64 R10, c[0x0][0x3a8] ;  /* 0x0000ea00ff0a9b82 */ /* 0x000e620000000a00 */
[----:B0-----:R-:W-:-:S04]  /*0520*/  @P0 IMAD.WIDE R6, R7, 0x4, R2 ;  /* 0x0000000407060825 */ /* 0x001fc800078e0202 */
[----:B------:R-:W-:Y:S01]  /*0530*/  @!P1 IMAD R3, R0, R15, R26 ;  /* 0x0000000f00039224 */ /* 0x000fe200078e021a */
[----:B------:R2:W-:Y:S01]  /*0540*/  @P0 STG.E desc[UR4][R6.64], R13 ;  /* 0x0000000d06000986 */ /* 0x0005e2000c101904 */
[----:B------:R-:W-:-:S04]  /*0550*/  @P0 IMAD.WIDE R8, R15, 0x4, R6 ;  /* 0x000000040f080825 */ /* 0x000fc800078e0206 */
[----:B-1----:R-:W-:Y:S01]  /*0560*/  @!P1 IMAD.WIDE R2, R3, 0x4, R10 ;  /* 0x0000000403029825 */ /* 0x002fe200078e020a */
[----:B------:R-:W-:Y:S01]  /*0570*/  @!P1 MOV R11, 0x7fc00000 ;  /* 0x7fc00000000b9802 */ /* 0x000fe20000000f00 */
[----:B------:R2:W-:Y:S04]  /*0580*/  @P0 STG.E desc[UR4][R8.64], R13 ;  /* 0x0000000d08000986 */ /* 0x0005e8000c101904 */
[----:B------:R2:W-:Y:S02]  /*0590*/  @!P1 STG.E desc[UR4][R2.64], R11 ;  /* 0x0000000b02009986 */ /* 0x0005e4000c101904 */
.L_x_30:
[----:B------:R-:W-:Y:S05]  /*05a0*/  BSYNC.RECONVERGENT B0 ;  /* 0x0000000000007941 */ /* 0x000fea0003800200 */
.L_x_29:
[----:B012---:R-:W0:Y:S01]  /*05b0*/  LDC.64 R6, c[0x0][0x380] ;  /* 0x0000e000ff067b82 */ /* 0x007e220000000a00 */
[CC--:B------:R-:W-:Y:S02]  /*05c0*/  IMAD R3, R4.reuse, R15.reuse, -R15 ;  /* 0x0000000f04037224 */ /* 0x0c0fe400078e0a0f */
[----:B------:R-:W-:-:S03]  /*05d0*/  IMAD R21, R4, R15, R26 ;  /* 0x0000000f04157224 */ /* 0x000fc600078e021a */
[----:B------:R-:W-:Y:S02]  /*05e0*/  IADD3 R11, PT, PT, R26, R3, RZ ;  /* 0x000000031a0b7210 */ /* 0x000fe40007ffe0ff */
[----:B------:R-:W1:Y:S01]  /*05f0*/  LDC.64 R8, c[0x0][0x388] ;  /* 0x0000e200ff087b82 */ /* 0x000e620000000a00 */
[----:B0-----:R-:W-:-:S04]  /*0600*/  IMAD.WIDE R2, R21, 0x4, R6 ;  /* 0x0000000415027825 */ /* 0x001fc800078e0206 */
[----:B------:R-:W-:Y:S02]  /*0610*/  IMAD.WIDE R6, R11, 0x4, R6 ;  /* 0x000000040b067825 */ /* 0x000fe400078e0206 */
[----:B------:R-:W2:Y:S01]  /*0620*/  LDG.E R2, desc[UR4][R2.64] ;  /* 0x0000000402027981 */ /* 0x000ea2000c1e1900 */
[----:B------:R-:W0:Y:S01]  /*0630*/  LDC.64 R10, c[0x0][0x3a8] ;  /* 0x0000ea00ff0a7b82 */ /* 0x000e220000000a00 */
[----:B-1----:R-:W-:Y:S02]  /*0640*/  IMAD.WIDE R8, R21, 0x4, R8 ;  /* 0x0000000415087825 */ /* 0x002fe400078e0208 */
[----:B------:R-:W2:Y:S04]  /*0650*/  LDG.E R7, desc[UR4][R6.64] ;  /* 0x0000000406077981 */ /* 0x000ea8000c1e1900 */
[----:B------:R-:W3:Y:S01]  /*0660*/  LDG.E R0, desc[UR4][R8.64] ;  /* 0x0000000408007981 */ /* 0x000ee2000c1e1900 */
[----:B------:R-:W-:-:S04]  /*0670*/  IADD3 R12, PT, PT, R4, 0x1, RZ ;  /* 0x00000001040c7810 */ /* 0x000fc80007ffe0ff */
[----:B------:R-:W-:Y:S01]  /*0680*/  ISETP.GE.U32.AND P0, PT, R12, R5, PT ;  /* 0x000000050c00720c */ /* 0x000fe20003f06070 */
[----:B0-----:R-:W-:-:S04]  /*0690*/  IMAD.WIDE R10, R21, 0x4, R10 ;  /* 0x00000004150a7825 */ /* 0x001fc800078e020a */
[----:B--2---:R-:W-:-:S04]  /*06a0*/  FADD R13, R2, -R7 ;  /* 0x80000007020d7221 */ /* 0x004fc80000000000 */
[----:B---3--:R-:W-:-:S05]  /*06b0*/  FFMA R27, R0, R13, RZ ;  /* 0x0000000d001b7223 */ /* 0x008fca00000000ff */
[----:B------:R0:W-:Y:S01]  /*06c0*/  STG.E desc[UR4][R10.64], R27 ;  /* 0x0000001b0a007986 */ /* 0x0001e2000c101904 */
[----:B------:R-:W-:Y:S05]  /*06d0*/  @P0 EXIT ;  /* 0x000000000000094d */ /* 0x000fea0003800000 */
[-C--:B------:R-:W-:Y:S01]  /*06e0*/  LOP3.LUT R0, RZ, R4.reuse, RZ, 0x33, !PT ;  /* 0x00000004ff007212 */ /* 0x080fe200078e33ff */
[----:B------:R-:W-:Y:S01]  /*06f0*/  BSSY.RECONVERGENT B0, `(.L_x_33) ;  /* 0x000003b000007945 */ /* 0x000fe20003800200 */
[----:B------:R-:W-:Y:S01]  /*0700*/  HFMA2 R24, -RZ, RZ, 0, 0 ;  /* 0x00000000ff187431 */ /* 0x000fe200000001ff */
[----:B------:R-:W-:Y:S02]  /*0710*/  MOV R14, R4 ;  /* 0x00000004000e7202 */ /* 0x000fe40000000f00 */
[----:B------:R-:W-:-:S04]  /*0720*/  IADD3 R0, PT, PT, R0, R5, RZ ;  /* 0x0000000500007210 */ /* 0x000fc80007ffe0ff */
[----:B------:R-:W-:Y:S02]  /*0730*/  LOP3.LUT P0, R22, R0, 0x3, RZ, 0xc0, !PT ;  /* 0x0000000300167812 */ /* 0x000fe4000780c0ff */
[----:B------:R-:W-:-:S11]  /*0740*/  MOV R0, R12 ;  /* 0x0000000c00007202 */ /* 0x000fd60000000f00 */
[----:B------:R-:W-:Y:S05]  /*0750*/  @!P0 BRA `(.L_x_34) ;  /* 0x0000000000d08947 */ /* 0x000fea0003800000 */
[----:B------:R-:W1:Y:S01]  /*0760*/  LDC.64 R2, c[0x0][0x3a8] ;  /* 0x0000ea00ff027b82 */ /* 0x000e620000000a00 */
[----:B------:R-:W-:Y:S01]  /*0770*/  IADD3 R20, PT, PT, R4, 0x41, RZ ;  /* 0x0000004104147810 */ /* 0x000fe20007ffe0ff */
[----:B------:R-:W-:Y:S01]  /*0780*/  BSSY.RECONVERGENT B1, `(.L_x_35) ;  /* 0x000002f000017945 */ /* 0x000fe20003800200 */
[-CC-:B------:R-:W-:Y:S01]  /*0790*/  IMAD R23, R0, R15.reuse, R26.reuse ;  /* 0x0000000f00177224 */ /* 0x180fe200078e021a */
[----:B------:R-:W-:Y:S02]  /*07a0*/  IADD3 R22, PT, PT, -R22, RZ, RZ ;  /* 0x000000ff16167210 */ /* 0x000fe40007ffe1ff */
[----:B------:R-:W-:Y:S01]  /*07b0*/  MOV R24, RZ ;  /* 0x000000ff00187202 */ /* 0x000fe20000000f00 */
[----:B------:R-:W-:Y:S01]  /*07c0*/  IMAD R25, R20, R15, R26 ;  /* 0x0000000f14197224 */ /* 0x000fe200078e021a */
[----:B------:R-:W2:Y:S08]  /*07d0*/  LDC.64 R6, c[0x0][0x380] ;  /* 0x0000e000ff067b82 */ /* 0x000eb00000000a00 */
[----:B------:R-:W3:Y:S02]  /*07e0*/  LDC.64 R8, c[0x0][0x388] ;  /* 0x0000e200ff087b82 */ /* 0x000ee40000000a00 */
.L_x_38:
[----:B------:R-:W4:Y:S01]  /*07f0*/  LDCU UR6, c[0x0][0x3a4] ;  /* 0x00007480ff0677ac */ /* 0x000f220008000800 */
[----:B--2---:R-:W-:-:S04]  /*0800*/  IMAD.WIDE R12, R21, 0x4, R6 ;  /* 0x00000004150c7825 */ /* 0x004fc800078e0206 */
[----:B0-----:R-:W-:Y:S01]  /*0810*/  IMAD.WIDE R10, R23, 0x4, R6 ;  /* 0x00000004170a7825 */ /* 0x001fe200078e0206 */
[----:B----4-:R-:W-:-:S04]  /*0820*/  MOV R5, UR6 ;  /* 0x0000000600057c02 */ /* 0x010fc80008000f00 */
[----:B------:R-:W-:Y:S01]  /*0830*/  ISETP.GE.AND P0, PT, R20, R5, PT ;  /* 0x000000051400720c */ /* 0x000fe20003f06270 */
[----:B---3--:R-:W-:-:S12]  /*0840*/  IMAD.WIDE R18, R23, 0x4, R8 ;  /* 0x0000000417127825 */ /* 0x008fd800078e0208 */
[----:B------:R-:W-:-:S04]  /*0850*/  @!P0 IMAD.WIDE R14, R25, 0x4, R6 ;  /* 0x00000004190e8825 */ /* 0x000fc800078e0206 */
[----:B------:R-:W-:Y:S01]  /*0860*/  @!P0 IMAD.WIDE R16, R25, 0x4, R8 ;  /* 0x0000000419108825 */ /* 0x000fe200078e0208 */
[----:B------:R0:W-:Y:S04]  /*0870*/  @!P0 CCTL.E.PF2 [R14] ;  /* 0x000000000e00898f */ /* 0x0001e80000800100 */
[----:B------:R0:W-:Y:S04]  /*0880*/  @!P0 CCTL.E.PF2 [R16] ;  /* 0x000000001000898f */ /* 0x0001e80000800100 */
[----:B------:R-:W2:Y:S04]  /*0890*/  LDG.E R12, desc[UR4][R12.64] ;  /* 0x000000040c0c7981 */ /* 0x000ea8000c1e1900 */
[----:B------:R-:W3:Y:S04]  /*08a0*/  LDG.E R11, desc[UR4][R10.64] ;  /* 0x000000040a0b7981 */ /* 0x000ee8000c1e1900 */
[----:B------:R-:W4:Y:S01]  /*08b0*/  LDG.E R0, desc[UR4][R18.64] ;  /* 0x0000000412007981 */ /* 0x000f22000c1e1900 */
[----:B------:R-:W-:Y:S01]  /*08c0*/  BSSY.RECONVERGENT B2, `(.L_x_36) ;  /* 0x000000f000027945 */ /* 0x000fe20003800200 */
[----:B--2---:R-:W-:-:S04]  /*08d0*/  FSETP.NE.AND P0, PT, |R12|, +INF , PT ;  /* 0x7f8000000c00780b */ /* 0x004fc80003f05200 */
[----:B---3--:R-:W-:-:S04]  /*08e0*/  FSETP.EQU.OR P0, PT, |R11|, +INF , !P0 ;  /* 0x7f8000000b00780b */ /* 0x008fc8000470a600 */
[----:B----4-:R-:W-:-:S13]  /*08f0*/  FSETP.EQU.OR P0, PT, |R0|, +INF , P0 ;  /* 0x7f8000000000780b */ /* 0x010fda000070a600 */
[----:B0-----:R-:W-:Y:S05]  /*0900*/  @P0 BRA `(.L_x_37) ;  /* 0x0000000000280947 */ /* 0x001fea0003800000 */
[----:B------:R-:W0:Y:S01]  /*0910*/  LDCU UR6, c[0x0][0x39c] ;  /* 0x00007380ff0677ac */ /* 0x000e220008000800 */
[----:B------:R-:W-:-:S04]  /*0920*/  FADD R11, R11, -R12 ;  /* 0x8000000c0b0b7221 */ /* 0x000fc80000000000 */
[----:B------:R-:W-:-:S04]  /*0930*/  FFMA R0, R0, R11, RZ ;  /* 0x0000000b00007223 */ /* 0x000fc800000000ff */
[----:B------:R-:W-:-:S04]  /*0940*/  FADD R0, -R27, R0 ;  /* 0x000000001b007221 */ /* 0x000fc80000000100 */
[----:B0-----:R-:W-:-:S04]  /*0950*/  FFMA R11, R0, UR6, RZ ;  /* 0x00000006000b7c23 */ /* 0x001fc800080000ff */
[----:B------:R-:W-:-:S04]  /*0960*/  FADD R24, -R24, R11 ;  /* 0x0000000b18187221 */ /* 0x000fc80000000100 */
[----:B------:R-:W-:-:S04]  /*0970*/  FADD R0, R27, R24 ;  /* 0x000000181b007221 */ /* 0x000fc80000000000 */
[----:B------:R-:W-:Y:S01]  /*0980*/  FADD R11, -R27, R0 ;  /* 0x000000001b0b7221 */ /* 0x000fe20000000100 */
[----:B------:R-:W-:-:S03]  /*0990*/  MOV R27, R0 ;  /* 0x00000000001b7202 */ /* 0x000fc60000000f00 */
[----:B------:R-:W-:-:S07]  /*09a0*/  FADD R24, -R24, R11 ;  /* 0x0000000b18187221 */ /* 0x000fce0000000100 */
.L_x_37:
[----:B------:R-:W-:Y:S05]  /*09b0*/  BSYNC.RECONVERGENT B2 ;  /* 0x0000000000027941 */ /* 0x000fea0003800200 */
.L_x_36:
[----:B-1----:R-:W-:Y:S01]  /*09c0*/  IMAD.WIDE R10, R23, 0x4, R2 ;  /* 0x00000004170a7825 */ /* 0x002fe200078e0202 */
[----:B------:R-:W0:Y:S01]  /*09d0*/  LDCU UR6, c[0x0][0x3a0] ;  /* 0x00007400ff0677ac */ /* 0x000e220008000800 */
[----:B------:R-:W-:Y:S02]  /*09e0*/  IADD3 R22, PT, PT, R22, 0x1, RZ ;  /* 0x0000000116167810 */ /* 0x000fe40007ffe0ff */
[----:B------:R-:W-:Y:S01]  /*09f0*/  IADD3 R20, PT, PT, R20, 0x1, RZ ;  /* 0x0000000114147810 */ /* 0x000fe20007ffe0ff */
[----:B------:R4:W-:Y:S01]  /*0a00*/  STG.E desc[UR4][R10.64], R27 ;  /* 0x0000001b0a007986 */ /* 0x0009e2000c101904 */
[----:B------:R-:W-:Y:S02]  /*0a10*/  ISETP.NE.AND P0, PT, R22, RZ, PT ;  /* 0x000000ff1600720c */ /* 0x000fe40003f05270 */
[----:B0-----:R-:W-:-:S04]  /*0a20*/  MOV R15, UR6 ;  /* 0x00000006000f7c02 */ /* 0x001fc80008000f00 */
[-C--:B------:R-:W-:Y:S02]  /*0a30*/  IADD3 R23, PT, PT, R23, R15.reuse, RZ ;  /* 0x0000000f17177210 */ /* 0x080fe40007ffe0ff */
[-C--:B------:R-:W-:Y:S02]  /*0a40*/  IADD3 R21, PT, PT, R21, R15.reuse, RZ ;  /* 0x0000000f15157210 */ /* 0x080fe40007ffe0ff */
[----:B------:R-:W-:-:S03]  /*0a50*/  IADD3 R25, PT, PT, R25, R15, RZ ;  /* 0x0000000f19197210 */ /* 0x000fc60007ffe0ff */
[----:B----4-:R-:W-:Y:S05]  /*0a60*/  @P0 BRA `(.L_x_38) ;  /* 0xfffffffc00600947 */ /* 0x010fea000383ffff */
[----:B------:R-:W-:Y:S05]  /*0a70*/  BSYNC.RECONVERGENT B1 ;  /* 0x0000000000017941 */ /* 0x000fea0003800200 */
.L_x_35:
[C---:B------:R-:W-:Y:S02]  /*0a80*/  IADD3 R14, PT, PT, R20.reuse, -0x41, RZ ;  /* 0xffffffbf140e7810 */ /* 0x040fe40007ffe0ff */
[----:B------:R-:W-:-:S07]  /*0a90*/  IADD3 R0, PT, PT, R20, -0x40, RZ ;  /* 0xffffffc014007810 */ /* 0x000fce0007ffe0ff */
.L_x_34:
[----:B------:R-:W-:Y:S05]  /*0aa0*/  BSYNC.RECONVERGENT B0 ;  /* 0x0000000000007941 */ /* 0x000fea0003800200 */
.L_x_33:
[----:B------:R-:W-:-:S04]  /*0ab0*/  IADD3 R2, PT, PT, -R4, -0x2, R5 ;  /* 0xfffffffe04027810 */ /* 0x000fc80007ffe105 */
[----:B------:R-:W-:-:S13]  /*0ac0*/  ISETP.GE.U32.AND P0, PT, R2, 0x3, PT ;  /* 0x000000030200780c */ /* 0x000fda0003f06070 */
[----:B------:R-:W-:Y:S05]  /*0ad0*/  @!P0 EXIT ;  /* 0x000000000000894d */ /* 0x000fea0003800000 */
[----:B------:R-:W1:Y:S01]  /*0ae0*/  LDC R25, c[0x0][0x3a4] ;  /* 0x0000e900ff197b82 */ /* 0x000e620000000800 */
[C---:B------:R-:W-:Y:S01]  /*0af0*/  IADD3 R3, PT, PT, R0.reuse, 0x42, RZ ;  /* 0x0000004200037810 */ /* 0x040fe20007ffe0ff */
[CCC-:B------:R-:W-:Y:S01]  /*0b00*/  IMAD R4, R0.reuse, R15.reuse, R26.reuse ;  /* 0x0000000f00047224 */ /* 0x1c0fe200078e021a */
[C---:B------:R-:W-:Y:S02]  /*0b10*/  IADD3 R2, PT, PT, R0.reuse, 0x43, RZ ;  /* 0x0000004300027810 */ /* 0x040fe40007ffe0ff */
[C---:B------:R-:W-:Y:S01]  /*0b20*/  IADD3 R6, PT, PT, R0.reuse, 0x41, RZ ;  /* 0x0000004100067810 */ /* 0x040fe20007ffe0ff */
[--C-:B------:R-:W-:Y:S01]  /*0b30*/  IMAD R3, R3, R15, R26.reuse ;  /* 0x0000000f03037224 */ /* 0x100fe200078e021a */
[----:B------:R-:W-:Y:S01]  /*0b40*/  IADD3 R5, PT, PT, R0, -R5, RZ ;  /* 0x8000000500057210 */ /* 0x000fe20007ffe0ff */
[----:B------:R-:W2:Y:S01]  /*0b50*/  LDC R7, c[0x0][0x3a0] ;  /* 0x0000e800ff077b82 */ /* 0x000ea20000000800 */
[-CC-:B------:R-:W-:Y:S02]  /*0b60*/  IMAD R2, R2, R15.reuse, R26.reuse ;  /* 0x0000000f02027224 */ /* 0x180fe400078e021a */
[----:B------:R-:W-:-:S05]  /*0b70*/  IMAD R0, R6, R15, R26 ;  /* 0x0000000f06007224 */ /* 0x000fca00078e021a */
[----:B------:R-:W3:Y:S08]  /*0b80*/  LDC.64 R8, c[0x0][0x3a8] ;  /* 0x0000ea00ff087b82 */ /* 0x000ef00000000a00 */
[----:B0-----:R-:W0:Y:S08]  /*0b90*/  LDC.64 R10, c[0x0][0x380] ;  /* 0x0000e000ff0a7b82 */ /* 0x001e300000000a00 */
[----:B------:R-:W4:Y:S02]  /*0ba0*/  LDC.64 R12, c[0x0][0x388] ;  /* 0x0000e200ff0c7b82 */ /* 0x000f240000000a00 */
.L_x_47:
[C---:B------:R-:W-:Y:S01]  /*0bb0*/  IADD3 R16, PT, PT, R14.reuse, 0x41, RZ ;  /* 0x000000410e107810 */ /* 0x040fe20007ffe0ff */
[----:B--2---:R-:W-:Y:S02]  /*0bc0*/  IMAD R21, R14, R7, R26 ;  /* 0x000000070e157224 */ /* 0x004fe400078e021a */
[----:B0-----:R-:W-:Y:S01]  /*0bd0*/  IMAD.WIDE R18, R4, 0x4, R10 ;  /* 0x0000000404127825 */ /* 0x001fe200078e020a */
[----:B-1----:R-:W-:-:S03]  /*0be0*/  ISETP.GE.AND P0, PT, R16, R25, PT ;  /* 0x000000191000720c */ /* 0x002fc60003f06270 */
[----:B------:R-:W-:-:S10]  /*0bf0*/  IMAD.WIDE R20, R21, 0x4, R10 ;  /* 0x0000000415147825 */ /* 0x000fd400078e020a */
[----:B------:R-:W-:-:S04]  /*0c00*/  @!P0 IMAD R29, R16, R7, R26 ;  /* 0x00000007101d8224 */ /* 0x000fc800078e021a */
[----:B------:R-:W-:-:S04]  /*0c10*/  @!P0 IMAD.WIDE R16, R29, 0x4, R10 ;  /* 0x000000041d108825 */ /* 0x000fc800078e020a */
[--C-:B----4-:R-:W-:Y:S01]  /*0c20*/  @!P0 IMAD.WIDE R28, R29, 0x4, R12.reuse ;  /* 0x000000041d1c8825 */ /* 0x110fe200078e020c */
[----:B------:R3:W-:Y:S04]  /*0c30*/  @!P0 CCTL.E.PF2 [R16] ;  /* 0x000000001000898f */ /* 0x0007e80000800100 */
[----:B------:R0:W-:Y:S04]  /*0c40*/  @!P0 CCTL.E.PF2 [R28] ;  /* 0x000000001c00898f */ /* 0x0001e80000800100 */
[----:B------:R-:W2:Y:S01]  /*0c50*/  LDG.E R21, desc[UR4][R20.64] ;  /* 0x0000000414157981 */ /* 0x000ea2000c1e1900 */
[----:B------:R-:W-:-:S03]  /*0c60*/  IMAD.WIDE R14, R4, 0x4, R12 ;  /* 0x00000004040e7825 */ /* 0x000fc600078e020c */
[----:B------:R-:W4:Y:S04]  /*0c70*/  LDG.E R22, desc[UR4][R18.64] ;  /* 0x0000000412167981 */ /* 0x000f28000c1e1900 */
[----:B------:R-:W5:Y:S01]  /*0c80*/  LDG.E R23, desc[UR4][R14.64] ;  /* 0x000000040e177981 */ /* 0x000f62000c1e1900 */
[----:B------:R-:W-:Y:S01]  /*0c90*/  BSSY.RECONVERGENT B0, `(.L_x_39) ;  /* 0x0000011000007945 */ /* 0x000fe20003800200 */
[----:B------:R-:W-:Y:S01]  /*0ca0*/  ISETP.GE.AND P1, PT, R6, R25, PT ;  /* 0x000000190600720c */ /* 0x000fe20003f26270 */
[----:B---3--:R-:W-:Y:S01]  /*0cb0*/  IMAD.WIDE R16, R4, 0x4, R8 ;  /* 0x0000000404107825 */ /* 0x008fe200078e0208 */
[----:B--2---:R-:W-:-:S04]  /*0cc0*/  FSETP.NE.AND P0, PT, |R21|, +INF , PT ;  /* 0x7f8000001500780b */ /* 0x004fc80003f05200 */
[----:B----4-:R-:W-:-:S04]  /*0cd0*/  FSETP.EQU.OR P0, PT, |R22|, +INF , !P0 ;  /* 0x7f8000001600780b */ /* 0x010fc8000470a600 */
[----:B-----5:R-:W-:-:S13]  /*0ce0*/  FSETP.EQU.OR P0, PT, |R23|, +INF , P0 ;  /* 0x7f8000001700780b */ /* 0x020fda000070a600 */
[----:B0-----:R-:W-:Y:S05]  /*0cf0*/  @P0 BRA `(.L_x_40) ;  /* 0x0000000000280947 */ /* 0x001fea0003800000 */
[----:B------:R-:W0:Y:S01]  /*0d00*/  LDCU UR6, c[0x0][0x39c] ;  /* 0x00007380ff0677ac */ /* 0x000e220008000800 */
[----:B------:R-:W-:-:S04]  /*0d10*/  FADD R20, -R21, R22 ;  /* 0x0000001615147221 */ /* 0x000fc80000000100 */
        /* <DEDUP_REMOVED lines=8> */
.L_x_40:
[----:B------:R-:W-:Y:S05]  /*0da0*/  BSYNC.RECONVERGENT B0 ;  /* 0x0000000000007941 */ /* 0x000fea0003800200 */
.L_x_39:
[C---:B------:R-:W-:Y:S01]  /*0db0*/  @!P1 IMAD.WIDE R20, R0.reuse, 0x4, R10 ;  /* 0x0000000400149825 */ /* 0x040fe200078e020a */
[----:B------:R0:W-:Y:S03]  /*0dc0*/  STG.E desc[UR4][R16.64], R27 ;  /* 0x0000001b10007986 */ /* 0x0001e6000c101904 */
[----:B------:R-:W-:Y:S01]  /*0dd0*/  @!P1 IMAD.WIDE R28, R0, 0x4, R12 ;  /* 0x00000004001c9825 */ /* 0x000fe200078e020c */
[----:B------:R1:W-:Y:S04]  /*0de0*/  @!P1 CCTL.E.PF2 [R20] ;  /* 0x000000001400998f */ /* 0x0003e80000800100 */
[----:B------:R0:W-:Y:S01]  /*0df0*/  @!P1 CCTL.E.PF2 [R28] ;  /* 0x000000001c00998f */ /* 0x0001e20000800100 */
[----:B-1----:R-:W-:-:S03]  /*0e00*/  IMAD.WIDE R20, R7, 0x4, R18 ;  /* 0x0000000407147825 */ /* 0x002fc600078e0212 */
[----:B------:R-:W2:Y:S01]  /*0e10*/  @!P1 LDG.E R22, desc[UR4][R18.64] ;  /* 0x0000000412169981 */ /* 0x000ea2000c1e1900 */
[----:B------:R-:W-:-:S03]  /*0e20*/  IMAD.WIDE R14, R7, 0x4, R14 ;  /* 0x00000004070e7825 */ /* 0x000fc600078e020e */
        /* <DEDUP_REMOVED lines=17> */
.L_x_42:
[----:B------:R-:W-:Y:S05]  /*0f40*/  BSYNC.RECONVERGENT B0 ;  /* 0x0000000000007941 */ /* 0x000fea0003800200 */
.L_x_41:
[----:B------:R-:W-:Y:S01]  /*0f50*/  IADD3 R18, PT, PT, R6, 0x1, RZ ;  /* 0x0000000106127810 */ /* 0x000fe20007ffe0ff */
[----:B------:R-:W-:-:S03]  /*0f60*/  IMAD.WIDE R16, R7, 0x4, R16 ;  /* 0x0000000407107825 */ /* 0x000fc600078e0210 */
[----:B------:R-:W-:Y:S02]  /*0f70*/  ISETP.GE.AND P0, PT, R18, R25, PT ;  /* 0x000000191200720c */ /* 0x000fe40003f06270 */
[----:B------:R0:W-:Y:S11]  /*0f80*/  STG.E desc[UR4][R16.64], R27 ;  /* 0x0000001b10007986 */ /* 0x0001f6000c101904 */
[----:B------:R-:W-:-:S04]  /*0f90*/  @!P0 IMAD.WIDE R28, R3, 0x4, R10 ;  /* 0x00000004031c8825 */ /* 0x000fc800078e020a */
[----:B------:R-:W-:Y:S01]  /*0fa0*/  @!P0 IMAD.WIDE R18, R3, 0x4, R12 ;  /* 0x0000000403128825 */ /* 0x000fe200078e020c */
[----:B------:R1:W-:Y:S04]  /*0fb0*/  @!P0 CCTL.E.PF2 [R28] ;  /* 0x000000001c00898f */ /* 0x0003e80000800100 */
[----:B------:R2:W-:Y:S04]  /*0fc0*/  @!P0 CCTL.E.PF2 [R18] ;  /* 0x000000001200898f */ /* 0x0005e80000800100 */
[----:B------:R-:W3:Y:S01]  /*0fd0*/  @!P0 LDG.E R23, desc[UR4][R20.64] ;  /* 0x0000000414178981 */ /* 0x000ee2000c1e1900 */
[----:B------:R-:W-:-:S04]  /*0fe0*/  IMAD.WIDE R14, R7, 0x4, R14 ;  /* 0x00000004070e7825 */ /* 0x000fc800078e020e */
[----:B--2---:R-:W-:Y:S01]  /*0ff0*/  IMAD.WIDE R18, R7, 0x4, R20 ;  /* 0x0000000407127825 */ /* 0x004fe200078e0214 */
[----:B------:R-:W2:Y:S04]  /*1000*/  LDG.E R22, desc[UR4][R14.64] ;  /* 0x000000040e167981 */ /* 0x000ea8000c1e1900 */
[----:B-1----:R-:W4:Y:S01]  /*1010*/  LDG.E R28, desc[UR4][R18.64] ;  /* 0x00000004121c7981 */ /* 0x002f22000c1e1900 */
[----:B------:R-:W-:Y:S01]  /*1020*/  BSSY.RECONVERGENT B0, `(.L_x_43) ;  /* 0x000000f000007945 */ /* 0x000fe20003800200 */
[----:B---3--:R-:W-:-:S04]  /*1030*/  FSETP.NE.AND P0, PT, |R23|, +INF , PT ;  /* 0x7f8000001700780b */ /* 0x008fc80003f05200 */
[----:B----4-:R-:W-:-:S04]  /*1040*/  FSETP.EQU.OR P0, PT, |R28|, +INF , !P0 ;  /* 0x7f8000001c00780b */ /* 0x010fc8000470a600 */
[----:B--2---:R-:W-:-:S13]  /*1050*/  FSETP.EQU.OR P0, PT, |R22|, +INF , P0 ;  /* 0x7f8000001600780b */ /* 0x004fda000070a600 */
        /* <DEDUP_REMOVED lines=11> */
.L_x_44:
[----:B------:R-:W-:Y:S05]  /*1110*/  BSYNC.RECONVERGENT B0 ;  /* 0x0000000000007941 */ /* 0x000fea0003800200 */
.L_x_43:
        /* <DEDUP_REMOVED lines=8> */
[----:B------:R2:W3:Y:S01]  /*11a0*/  @!P0 LDG.E R28, desc[UR4][R18.64] ;  /* 0x00000004121c8981 */ /* 0x0004e2000c1e1900 */
[----:B------:R-:W-:-:S06]  /*11b0*/  IMAD.WIDE R14, R7, 0x4, R14 ;  /* 0x00000004070e7825 */ /* 0x000fcc00078e020e */
[----:B------:R-:W4:Y:S01]  /*11c0*/  LDG.E R14, desc[UR4][R14.64] ;  /* 0x000000040e0e7981 */ /* 0x000f22000c1e1900 */
[----:B--2---:R-:W-:-:S05]  /*11d0*/  IMAD.WIDE R18, R7, 0x4, R18 ;  /* 0x0000000407127825 */ /* 0x004fca00078e0212 */
[----:B------:R-:W2:Y:S01]  /*11e0*/  LDG.E R29, desc[UR4][R18.64] ;  /* 0x00000004121d7981 */ /* 0x000ea2000c1e1900 */
[----:B------:R-:W-:Y:S01]  /*11f0*/  BSSY.RECONVERGENT B0, `(.L_x_45) ;  /* 0x0000010000007945 */ /* 0x000fe20003800200 */
[----:B0-----:R-:W-:Y:S01]  /*1200*/  IMAD.WIDE R16, R7, 0x4, R16 ;  /* 0x0000000407107825 */ /* 0x001fe200078e0210 */
[----:B---3--:R-:W-:-:S04]  /*1210*/  FSETP.NE.AND P0, PT, |R28|, +INF , PT ;  /* 0x7f8000001c00780b */ /* 0x008fc80003f05200 */
[----:B--2---:R-:W-:-:S04]  /*1220*/  FSETP.EQU.OR P0, PT, |R29|, +INF , !P0 ;  /* 0x7f8000001d00780b */ /* 0x004fc8000470a600 */
[----:B----4-:R-:W-:-:S13]  /*1230*/  FSETP.EQU.OR P0, PT, |R14|, +INF , P0 ;  /* 0x7f8000000e00780b */ /* 0x010fda000070a600 */
[----:B-1----:R-:W-:Y:S05]  /*1240*/  @P0 BRA `(.L_x_46) ;  /* 0x0000000000280947 */ /* 0x002fea0003800000 */
        /* <DEDUP_REMOVED lines=10> */
.L_x_46:
[----:B------:R-:W-:Y:S05]  /*12f0*/  BSYNC.RECONVERGENT B0 ;  /* 0x0000000000007941 */ /* 0x000fea0003800200 */
.L_x_45:
[----:B------:R-:W-:Y:S01]  /*1300*/  IADD3 R5, PT, PT, R5, 0x4, RZ ;  /* 0x0000000405057810 */ /* 0x000fe20007ffe0ff */
[----:B------:R0:W-:Y:S01]  /*1310*/  STG.E desc[UR4][R16.64], R27 ;  /* 0x0000001b10007986 */ /* 0x0001e2000c101904 */
[----:B------:R-:W-:Y:S02]  /*1320*/  LEA R3, R7, R3, 0x2 ;  /* 0x0000000307037211 */ /* 0x000fe400078e10ff */
[----:B------:R-:W-:Y:S02]  /*1330*/  ISETP.NE.AND P0, PT, R5, RZ, PT ;  /* 0x000000ff0500720c */ /* 0x000fe40003f05270 */
[C---:B------:R-:W-:Y:S02]  /*1340*/  LEA R2, R7.reuse, R2, 0x2 ;  /* 0x0000000207027211 */ /* 0x040fe400078e10ff */
[C---:B------:R-:W-:Y:S02]  /*1350*/  LEA R0, R7.reuse, R0, 0x2 ;  /* 0x0000000007007211 */ /* 0x040fe400078e10ff */
[----:B------:R-:W-:-:S07]  /*1360*/  LEA R4, R7, R4, 0x2 ;  /* 0x0000000407047211 */ /* 0x000fce00078e10ff */
[----:B0-----:R-:W-:Y:S05]  /*1370*/  @!P0 EXIT ;  /* 0x000000000000894d */ /* 0x001fea0003800000 */
[C---:B------:R-:W-:Y:S02]  /*1380*/  IADD3 R15, PT, PT, R6.reuse, 0x4, RZ ;  /* 0x00000004060f7810 */ /* 0x040fe40007ffe0ff */
[----:B------:R-:W-:Y:S02]  /*1390*/  IADD3 R14, PT, PT, R6, -0x3e, RZ ;  /* 0xffffffc2060e7810 */ /* 0x000fe40007ffe0ff */
[----:B------:R-:W-:Y:S01]  /*13a0*/  MOV R6, R15 ;  /* 0x0000000f00067202 */ /* 0x000fe20000000f00 */
[----:B------:R-:W-:Y:S06]  /*13b0*/  BRA `(.L_x_47) ;  /* 0xfffffff400fc7947 */ /* 0x000fec000383ffff */
.L_x_25:
[C---:B------:R-:W-:Y:S01]  /*13c0*/  ISETP.GE.U32.AND P1, PT, R5.reuse, 0x8, PT ;  /* 0x000000080500780c */ /* 0x040fe20003f26070 */
[----:B------:R-:W-:Y:S01]  /*13d0*/  HFMA2 R0, -RZ, RZ, 0, 0 ;  /* 0x00000000ff007431 */ /* 0x000fe200000001ff */
[----:B------:R-:W-:-:S04]  /*13e0*/  LOP3.LUT R24, R5, 0x7, RZ, 0xc0, !PT ;  /* 0x0000000705187812 */ /* 0x000fc800078ec0ff */
[----:B------:R-:W-:-:S07]  /*13f0*/  ISETP.NE.AND P0, PT, R24, RZ, PT ;  /* 0x000000ff1800720c */ /* 0x000fce0003f05270 */
[----:B------:R-:W-:Y:S06]  /*1400*/  @!P1 BRA `(.L_x_48) ;  /* 0x00000000006c9947 */ /* 0x000fec0003800000 */
[----:B------:R-:W0:Y:S01]  /*1410*/  LDC.64 R2, c[0x0][0x3a8] ;  /* 0x0000ea00ff027b82 */ /* 0x000e220000000a00 */
[----:B------:R-:W-:Y:S01]  /*1420*/  LOP3.LUT R0, R5, 0x7ffffff8, RZ, 0xc0, !PT ;  /* 0x7ffffff805007812 */ /* 0x000fe200078ec0ff */
[----:B------:R-:W1:Y:S01]  /*1430*/  LDCU UR6, c[0x0][0x3a0] ;  /* 0x00007400ff0677ac */ /* 0x000e620008000800 */
[----:B------:R-:W-:Y:S02]  /*1440*/  MOV R22, R26 ;  /* 0x0000001a00167202 */ /* 0x000fe40000000f00 */
[----:B------:R-:W-:Y:S02]  /*1450*/  MOV R23, 0x7fc00000 ;  /* 0x7fc0000000177802 */ /* 0x000fe40000000f00 */
[----:B------:R-:W-:-:S07]  /*1460*/  IADD3 R14, PT, PT, -R0, RZ, RZ ;  /* 0x000000ff000e7210 */ /* 0x000fce0007ffe1ff */
.L_x_49:
[----:B0-2---:R-:W-:Y:S01]  /*1470*/  IMAD.WIDE R12, R22, 0x4, R2 ;  /* 0x00000004160c7825 */ /* 0x005fe200078e0202 */
[----:B-1----:R-:W-:Y:S02]  /*1480*/  MOV R15, UR6 ;  /* 0x00000006000f7c02 */ /* 0x002fe40008000f00 */
[----:B------:R-:W-:Y:S02]  /*1490*/  IADD3 R14, PT, PT, R14, 0x8, RZ ;  /* 0x000000080e0e7810 */ /* 0x000fe40007ffe0ff */
[----:B------:R2:W-:Y:S01]  /*14a0*/  STG.E desc[UR4][R12.64], R23 ;  /* 0x000000170c007986 */ /* 0x0005e2000c101904 */
[C---:B------:R-:W-:Y:S01]  /*14b0*/  IMAD.WIDE R16, R15.reuse, 0x4, R12 ;  /* 0x000000040f107825 */ /* 0x040fe200078e020c */
[----:B------:R-:W-:Y:S02]  /*14c0*/  ISETP.NE.AND P1, PT, R14, RZ, PT ;  /* 0x000000ff0e00720c */ /* 0x000fe40003f25270 */
[C---:B------:R-:W-:Y:S02]  /*14d0*/  LEA R22, R15.reuse, R22, 0x3 ;  /* 0x000000160f167211 */ /* 0x040fe400078e18ff */
        /* <DEDUP_REMOVED lines=14> */
.L_x_48:
[----:B------:R-:W-:Y:S05]  /*15c0*/  @!P0 EXIT ;  /* 0x000000000000894d */ /* 0x000fea0003800000 */
[----:B--2---:R-:W0:Y:S01]  /*15d0*/  LDC R10, c[0x0][0x3a4] ;  /* 0x0000e900ff0a7b82 */ /* 0x004e220000000800 */
[----:B------:R-:W-:Y:S02]  /*15e0*/  ISETP.GE.U32.AND P0, PT, R24, 0x4, PT ;  /* 0x000000041800780c */ /* 0x000fe40003f06070 */
[----:B0-----:R-:W-:-:S04]  /*15f0*/  LOP3.LUT R12, R10, 0x3, RZ, 0xc0, !PT ;  /* 0x000000030a0c7812 */ /* 0x001fc800078ec0ff */
        /* <DEDUP_REMOVED lines=14> */
.L_x_50:
[----:B------:R-:W-:Y:S05]  /*16e0*/  @!P1 EXIT ;  /* 0x000000000000994d */ /* 0x000fea0003800000 */
[----:B------:R-:W-:Y:S02]  /*16f0*/  ISETP.NE.AND P0, PT, R12, 0x1, PT ;  /* 0x000000010c00780c */ /* 0x000fe40003f05270 */
[----:B0-----:R-:W-:-:S04]  /*1700*/  LOP3.LUT R2, R10, 0x1, RZ, 0xc0, !PT ;  /* 0x000000010a027812 */ /* 0x001fc800078ec0ff */
[----:B------:R-:W-:-:S07]  /*1710*/  ISETP.NE.U32.AND P1, PT, R2, 0x1, PT ;  /* 0x000000010200780c */ /* 0x000fce0003f25070 */
        /* <DEDUP_REMOVED lines=8> */
[----:B------:R0:W-:Y:S02]  /*17a0*/  STG.E desc[UR4][R4.64], R7 ;  /* 0x0000000704007986 */ /* 0x0001e4000c101904 */
.L_x_51:
[----:B------:R-:W-:Y:S05]  /*17b0*/  @P1 EXIT ;  /* 0x000000000000194d */ /* 0x000fea0003800000 */
[----:B0-----:R-:W0:Y:S01]  /*17c0*/  LDC.64 R2, c[0x0][0x3a8] ;  /* 0x0000ea00ff027b82 */ /* 0x001e220000000a00 */
[----:B------:R-:W-:Y:S01]  /*17d0*/  IMAD R15, R0, R15, R26 ;  /* 0x0000000f000f7224 */ /* 0x000fe200078e021a */
[----:B------:R-:W-:-:S03]  /*17e0*/  MOV R5, 0x7fc00000 ;  /* 0x7fc0000000057802 */ /* 0x000fc60000000f00 */
[----:B0-----:R-:W-:-:S05]  /*17f0*/  IMAD.WIDE R2, R15, 0x4, R2 ;  /* 0x000000040f027825 */ /* 0x001fca00078e0202 */
[----:B------:R-:W-:Y:S01]  /*1800*/  STG.E desc[UR4][R2.64], R5 ;  /* 0x0000000502007986 */ /* 0x000fe2000c101904 */
[----:B------:R-:W-:Y:S05]  /*1810*/  EXIT ;  /* 0x000000000000794d */ /* 0x000fea0003800000 */
.L_x_52:
        /* <DEDUP_REMOVED lines=14> */
.L_x_79:


//--------------------- .text.efi_batch_from_diff_f32 --------------------------
	.section	.text.efi_batch_from_diff_f32,"ax",@progbits
	.align	128
        .global         efi_batch_from_diff_f32
        .type           efi_batch_from_diff_f32,@function
        .size           efi_batch_from_diff_f32,(.L_x_80 - efi_batch_from_diff_f32)
        .other          efi_batch_from_diff_f32,@"STO_CUDA_ENTRY STV_DEFAULT"
efi_batch_from_diff_f32:
.text.efi_batch_from_diff_f32:
[----:B------:R-:W-:Y:S01]  /*0000*/  LDC R1, c[0x0][0x37c] ;  /* 0x0000df00ff017b82 */ /* 0x000fe20000000800 */
[----:B------:R-:W0:Y:S07]  /*0010*/  S2R R4, SR_TID.X ;  /* 0x0000000000047919 */ /* 0x000e2e0000002100 */
[----:B------:R-:W0:Y:S01]  /*0020*/  S2UR UR4, SR_CTAID.X ;  /* 0x00000000000479c3 */ /* 0x000e220000002500 */
[----:B------:R-:W1:Y:S01]  /*0030*/  LDCU UR5, c[0x0][0x3a0] ;  /* 0x00007400ff0577ac */ /* 0x000e620008000800 */
[----:B------:R-:W-:Y:S01]  /*0040*/  BSSY.RECONVERGENT B0, `(.L_x_53) ;  /* 0x000000c000007945 */ /* 0x000fe20003800200 */
[----:B------:R-:W-:Y:S01]  /*0050*/  PLOP3.LUT P0, PT, PT, PT, PT, 0x8, 0x80 ;  /* 0x000000000080781c */ /* 0x000fe20003f0e170 */
[----:B------:R-:W2:Y:S04]  /*0060*/  LDCU.64 UR6, c[0x0][0x358] ;  /* 0x00006b00ff0677ac */ /* 0x000ea80008000a00 */
[----:B------:R-:W0:Y:S08]  /*0070*/  LDC R5, c[0x0][0x360] ;  /* 0x0000d800ff057b82 */ /* 0x000e300000000800 */
[----:B------:R-:W3:Y:S01]  /*0080*/  LDC.64 R2, c[0x0][0x398] ;  /* 0x0000e600ff027b82 */ /* 0x000ee20000000a00 */
[----:B0-----:R-:W-:-:S05]  /*0090*/  IMAD R11, R5, UR4, R4 ;  /* 0x00000004050b7c24 */ /* 0x001fca000f8e0204 */
[----:B-1----:R-:W-:-:S13]  /*00a0*/  ISETP.GE.AND P1, PT, R11, UR5, PT ;  /* 0x000000050b007c0c */ /* 0x002fda000bf26270 */
[----:B--23--:R-:W-:Y:S05]  /*00b0*/  @P1 BRA `(.L_x_54) ;  /* 0x0000000000101947 */ /* 0x00cfea0003800000 */
[----:B------:R-:W0:Y:S02]  /*00c0*/  LDC.64 R6, c[0x0][0x388] ;  /* 0x0000e200ff067b82 */ /* 0x000e240000000a00 */
[----:B0-----:R-:W-:-:S06]  /*00d0*/  IMAD.WIDE R6, R11, 0x4, R6 ;  /* 0x000000040b067825 */ /* 0x001fcc00078e0206 */
[----:B------:R-:W2:Y:S02]  /*00e0*/  LDG.E.CONSTANT R6, desc[UR6][R6.64] ;  /* 0x0000000606067981 */ /* 0x000ea4000c1e9900 */
[----:B--2---:R-:W-:-:S13]  /*00f0*/  ISETP.GT.AND P0, PT, R6, RZ, PT ;  /* 0x000000ff0600720c */ /* 0x004fda0003f04270 */
.L_x_54:
[----:B------:R-:W-:Y:S05]  /*0100*/  BSYNC.RECONVERGENT B0 ;  /* 0x0000000000007941 */ /* 0x000fea0003800200 */
.L_x_53:
[----:B------:R-:W-:Y:S02]  /*0110*/  ISETP.GT.AND P0, PT, R2, RZ, P0 ;  /* 0x000000ff0200720c */ /* 0x000fe40000704270 */
[CC--:B------:R-:W-:Y:S02]  /*0120*/  ISETP.LT.AND P2, PT, R3.reuse, R2.reuse, PT ;  /* 0x000000020300720c */ /* 0x0c0fe40003f41270 */
[----:B------:R-:W-:-:S11]  /*0130*/  ISETP.LT.AND P1, PT, R3, R2, P0 ;  /* 0x000000020300720c */ /* 0x000fd60000721270 */
[----:B------:R-:W-:Y:S05]  /*0140*/  @P0 BRA P2, `(.L_x_55) ;  /* 0x0000000000100947 */ /* 0x000fea0001000000 */
[----:B------:R-:W-:Y:S05]  /*0150*/  WARPSYNC.ALL ;  /* 0x0000000000007948 */ /* 0x000fea0003800000 */
[----:B------:R-:W-:-:S13]  /*0160*/  VOTE.ALL P0, PT ;  /* 0x0000000000ff7806 */ /* 0x000fda0003800000 */
[----:B------:R-:W-:Y:S05]  /*0170*/  @P0 EXIT ;  /* 0x000000000000094d */ /* 0x000fea0003800000 */
[----:B------:R-:W-:Y:S05]  /*0180*/  BRA `(.L_x_56) ;  /* 0x00000000002c7947 */ /* 0x000fea0003800000 */
.L_x_55:
[----:B------:R-:W-:-:S13]  /*0190*/  ISETP.GE.AND P0, PT, R4, R3, PT ;  /* 0x000000030400720c */ /* 0x000fda0003f06270 */
[----:B------:R-:W-:Y:S05]  /*01a0*/  @P0 BRA `(.L_x_56) ;  /* 0x0000000000240947 */ /* 0x000fea0003800000 */
[----:B------:R-:W0:Y:S01]  /*01b0*/  LDC.64 R8, c[0x0][0x3a8] ;  /* 0x0000ea00ff087b82 */ /* 0x000e220000000a00 */
[----:B------:R-:W-:Y:S01]  /*01c0*/  MOV R0, R4 ;  /* 0x0000000400007202 */ /* 0x000fe20000000f00 */
[----:B------:R-:W-:-:S07]  /*01d0*/  IMAD.MOV.U32 R13, RZ, RZ, 0x7fc00000 ;  /* 0x7fc00000ff0d7424 */ /* 0x000fce00078e00ff */
.L_x_57:
[----:B-1----:R-:W-:Y:S01]  /*01e0*/  IMAD R7, R11, R2, R0 ;  /* 0x000000020b077224 */ /* 0x002fe200078e0200 */
[----:B------:R-:W-:-:S03]  /*01f0*/  IADD3 R0, PT, PT, R5, R0, RZ ;  /* 0x0000000005007210 */ /* 0x000fc60007ffe0ff */
[----:B0-----:R-:W-:Y:S01]  /*0200*/  IMAD.WIDE R6, R7, 0x4, R8 ;  /* 0x0000000407067825 */ /* 0x001fe200078e0208 */
[----:B------:R-:W-:-:S04]  /*0210*/  ISETP.GE.AND P0, PT, R0, R3, PT ;  /* 0x000000030000720c */ /* 0x000fc80003f06270 */
[----:B------:R1:W-:Y:S09]  /*0220*/  STG.E desc[UR6][R6.64], R13 ;  /* 0x0000000d06007986 */ /* 0x0003f2000c101906 */
[----:B------:R-:W-:Y:S05]  /*0230*/  @!P0 BRA `(.L_x_57) ;  /* 0xfffffffc00e88947 */ /* 0x000fea000383ffff */
.L_x_56:
[----:B------:R-:W-:Y:S05]  /*0240*/  WARPSYNC.ALL ;  /* 0x0000000000007948 */ /* 0x000fea0003800000 */
[----:B------:R-:W-:-:S04]  /*0250*/  VOTE.ANY R9, PT, P1 ;  /* 0x0000000000097806 */ /* 0x000fc800008e0100 */
[----:B------:R-:W-:-:S13]  /*0260*/  ISETP.NE.AND P0, PT, R9, RZ, PT ;  /* 0x000000ff0900720c */ /* 0x000fda0003f05270 */
[----:B------:R-:W-:Y:S05]  /*0270*/  @!P0 EXIT ;  /* 0x000000000000894d */ /* 0x000fea0003800000 */
[----:B------:R-:W-:Y:S05]  /*0280*/  @!P1 EXIT ;  /* 0x000000000000994d */ /* 0x000fea0003800000 */
[----:B-1----:R-:W0:Y:S08]  /*0290*/  LDC.64 R6, c[0x0][0x380] ;  /* 0x0000e000ff067b82 */ /* 0x002e300000000a00 */
        /* <DEDUP_REMOVED lines=16> */
[----:B------:R-:W-:Y:S01]  /*03a0*/  IMAD.MOV.U32 R12, RZ, RZ, R5 ;  /* 0x000000ffff0c7224 */ /* 0x000fe200078e0005 */
[----:B------:R-:W-:Y:S01]  /*03b0*/  IADD3 R13, PT, PT, R13, R2, RZ ;  /* 0x000000020d0d7210 */ /* 0x000fe20007ffe0ff */
[----:B------:R-:W-:-:S03]  /*03c0*/  IMAD.MOV.U32 R10, RZ, RZ, RZ ;  /* 0x000000ffff0a7224 */ /* 0x000fc600078e00ff */
[----:B------:R-:W-:Y:S02]  /*03d0*/  LOP3.LUT P0, R16, R13, 0x3, RZ, 0xc0, !PT ;  /* 0x000000030d107812 */ /* 0x000fe4000780c0ff */
[----:B------:R-:W-:Y:S01]  /*03e0*/  MOV R13, R17 ;  /* 0x00000011000d7202 */ /* 0x000fe20000000f00 */
[----:B--2---:R-:W2:Y:S01]  /*03f0*/  FLO.U32.SH R8, R8 ;  /* 0x0000000800087300 */ /* 0x004ea200000e0400 */
[----:B0-----:R-:W-:-:S09]  /*0400*/  MOV R19, UR8 ;  /* 0x0000000800137c02 */ /* 0x001fd20008000f00 */
        /* <DEDUP_REMOVED lines=12> */
.L_x_61:
        /* <DEDUP_REMOVED lines=12> */
.L_x_60:
[----:B------:R-:W-:Y:S05]  /*0590*/  BSYNC.RECONVERGENT B0 ;  /* 0x0000000000007941 */ /* 0x000fea0003800200 */
.L_x_59:
        /* <DEDUP_REMOVED lines=21> */
.L_x_58:
[----:B------:R-:W0:Y:S02]  /*06f0*/  LDC R3, c[0x0][0x39c] ;  /* 0x0000e700ff037b82 */ /* 0x000e240000000800 */
[----:B0-----:R-:W-:-:S04]  /*0700*/  IADD3 R3, PT, PT, R2, -0x2, -R3 ;  /* 0xfffffffe02037810 */ /* 0x001fc80007ffe803 */
        /* <DEDUP_REMOVED lines=8> */
.L_x_64:
        /* <DEDUP_REMOVED lines=12> */
.L_x_63:
[----:B------:R-:W-:Y:S05]  /*0850*/  BSYNC.RECONVERGENT B0 ;  /* 0x0000000000007941 */ /* 0x000fea0003800200 */
.L_x_62:
[----:B-1---5:R1:W3:Y:S01]  /*0860*/  SHFL.IDX PT, R17, R18, R8, 0x1f ;  /* 0x00001f0812117589 */ /* 0x0222e200000e0000 */
[----:B------:R-:W-:-:S04]  /*0870*/  ISETP.GE.AND P0, PT, R13, UR4, PT ;  /* 0x000000040d007c0c */ /* 0x000fc8000bf06270 */
[----:B------:R-:W-:Y:S01]  /*0880*/  ISETP.NE.OR P0, PT, R15, R8, P0 ;  /* 0x000000080f00720c */ /* 0x000fe20000705670 */
[----:B-1----:R-:W-:Y:S01]  /*0890*/  IMAD.MOV.U32 R18, RZ, RZ, RZ ;  /* 0x000000ffff127224 */ /* 0x002fe200078e00ff */
        /* <DEDUP_REMOVED lines=13> */
[----:B------:R-:W-:-:S04]  /*0970*/  IADD3 R19, PT, PT, R13, 0x1, RZ ;  /* 0x000000010d137810 */ /* 0x000fc80007ffe0ff */
        /* <DEDUP_REMOVED lines=10> */
[----:B------:R-:W-:Y:S02]  /*0a20*/  @P0 IMAD.MOV.U32 R12, RZ, RZ, R19 ;  /* 0x000000ffff0c0224 */ /* 0x000fe400078e0013 */
[----:B------:R-:W-:-:S03]  /*0a30*/  HFMA2 R19, -RZ, RZ, 0, 0 ;  /* 0x00000000ff137431 */ /* 0x000fc600000001ff */
        /* <DEDUP_REMOVED lines=40> */
.L_x_65:
        /* <DEDUP_REMOVED lines=12> */
.L_x_80:


//--------------------- .text.efi_batch_f32       --------------------------
	.section	.text.efi_batch_f32,"ax",@progbits
	.align	128
        .global         efi_batch_f32
        .type           efi_batch_f32,@function
        .size           efi_batch_f32,(.L_x_81 - efi_batch_f32)
        .other          efi_batch_f32,@"STO_CUDA_ENTRY STV_DEFAULT"
efi_batch_f32:
.text.efi_batch_f32:
[----:B------:R-:W-:Y:S01]  /*0000*/  LDC R1, c[0x0][0x37c] ;  /* 0x0000df00ff017b82 */ /* 0x000fe20000000800 */
[----:B------:R-:W0:Y:S07]  /*0010*/  S2R R15, SR_CTAID.X ;  /* 0x00000000000f7919 */ /* 0x000e2e0000002500 */
[----:B------:R-:W1:Y:S08]  /*0020*/  LDC.64 R2, c[0x0][0x3a0] ;  /* 0x0000e800ff027b82 */ /* 0x000e700000000a00 */
[----:B------:R-:W0:Y:S01]  /*0030*/  LDC R0, c[0x0][0x3a8] ;  /* 0x0000ea00ff007b82 */ /* 0x000e220000000800 */
[----:B-1----:R-:W-:-:S04]  /*0040*/  ISETP.GE.AND P0, PT, R3, R2, PT ;  /* 0x000000020300720c */ /* 0x002fc80003f06270 */
[----:B0-----:R-:W-:-:S04]  /*0050*/  ISETP.GE.OR P0, PT, R15, R0, P0 ;  /* 0x000000000f00720c */ /* 0x001fc80000706670 */
[----:B------:R-:W-:-:S13]  /*0060*/  ISETP.LT.OR P0, PT, R2, 0x1, P0 ;  /* 0x000000010200780c */ /* 0x000fda0000701670 */
[----:B------:R-:W-:Y:S05]  /*0070*/  @P0 EXIT ;  /* 0x000000000000094d */ /* 0x000fea0003800000 */
[----:B------:R-:W0:Y:S01]  /*0080*/  LDC.64 R4, c[0x0][0x390] ;  /* 0x0000e400ff047b82 */ /* 0x000e220000000a00 */
[----:B------:R-:W1:Y:S01]  /*0090*/  LDCU.64 UR6, c[0x0][0x358] ;  /* 0x00006b00ff0677ac */ /* 0x000e620008000a00 */
[----:B0-----:R-:W-:-:S06]  /*00a0*/  IMAD.WIDE.U32 R4, R15, 0x4, R4 ;  /* 0x000000040f047825 */ /* 0x001fcc00078e0004 */
[----:B-1----:R-:W2:Y:S02]  /*00b0*/  LDG.E.CONSTANT R4, desc[UR6][R4.64] ;  /* 0x0000000604047981 */ /* 0x002ea4000c1e9900 */
[----:B--2---:R-:W-:-:S13]  /*00c0*/  ISETP.GE.AND P0, PT, R4, 0x1, PT ;  /* 0x000000010400780c */ /* 0x004fda0003f06270 */
[----:B------:R-:W-:Y:S05]  /*00d0*/  @!P0 EXIT ;  /* 0x000000000000894d */ /* 0x000fea0003800000 */
[----:B------:R-:W0:Y:S01]  /*00e0*/  S2R R0, SR_TID.X ;  /* 0x0000000000007919 */ /* 0x000e220000002100 */
[----:B------:R-:W-:Y:S01]  /*00f0*/  BSSY.RECONVERGENT B0, `(.L_x_66) ;  /* 0x000000d000007945 */ /* 0x000fe20003800200 */
[C---:B0-----:R-:W-:Y:S02]  /*0100*/  ISETP.GE.AND P0, PT, R0.reuse, R3, PT ;  /* 0x000000030000720c */ /* 0x041fe40003f06270 */
[----:B------:R-:W-:-:S11]  /*0110*/  ISETP.NE.AND P1, PT, R0, RZ, PT ;  /* 0x000000ff0000720c */ /* 0x000fd60003f25270 */
[----:B------:R-:W-:Y:S05]  /*0120*/  @P0 BRA `(.L_x_67) ;  /* 0x0000000000240947 */ /* 0x000fea0003800000 */
[----:B------:R-:W0:Y:S01]  /*0130*/  LDC R9, c[0x0][0x360] ;  /* 0x0000d800ff097b82 */ /* 0x000e220000000800 */
[----:B------:R-:W-:-:S07]  /*0140*/  IMAD.MOV.U32 R11, RZ, RZ, 0x7fc00000 ;  /* 0x7fc00000ff0b7424 */ /* 0x000fce00078e00ff */
[----:B------:R-:W1:Y:S02]  /*0150*/  LDC.64 R6, c[0x0][0x3b0] ;  /* 0x0000ec00ff067b82 */ /* 0x000e640000000a00 */
.L_x_68:
[--C-:B--2---:R-:W-:Y:S02]  /*0160*/  IMAD R5, R15, R2, R0.reuse ;  /* 0x000000020f057224 */ /* 0x104fe400078e0200 */
[----:B0-----:R-:W-:Y:S02]  /*0170*/  IMAD.IADD R0, R9, 0x1, R0 ;  /* 0x0000000109007824 */ /* 0x001fe400078e0200 */
[----:B-1----:R-:W-:-:S03]  /*0180*/  IMAD.WIDE R4, R5, 0x4, R6 ;  /* 0x0000000405047825 */ /* 0x002fc600078e0206 */
[----:B------:R-:W-:Y:S02]  /*0190*/  ISETP.GE.AND P0, PT, R0, R3, PT ;  /* 0x000000030000720c */ /* 0x000fe40003f06270 */
[----:B------:R2:W-:Y:S11]  /*01a0*/  STG.E desc[UR6][R4.64], R11 ;  /* 0x0000000b04007986 */ /* 0x0005f6000c101906 */
[----:B------:R-:W-:Y:S05]  /*01b0*/  @!P0 BRA `(.L_x_68) ;  /* 0xfffffffc00e88947 */ /* 0x000fea000383ffff */
.L_x_67:
[----:B------:R-:W-:Y:S05]  /*01c0*/  BSYNC.RECONVERGENT B0 ;  /* 0x0000000000007941 */ /* 0x000fea0003800200 */
.L_x_66:
[----:B------:R-:W-:Y:S05]  /*01d0*/  @P1 EXIT ;  /* 0x000000000000194d */ /* 0x000fea0003800000 */
[----:B------:R-:W0:Y:S08]  /*01e0*/  LDC.64 R8, c[0x0][0x380] ;  /* 0x0000e000ff087b82 */ /* 0x000e300000000a00 */
[----:B------:R-:W1:Y:S08]  /*01f0*/  LDC.64 R12, c[0x0][0x388] ;  /* 0x0000e200ff0c7b82 */ /* 0x000e700000000a00 */
[----:B------:R-:W3:Y:S01]  /*0200*/  LDC.64 R16, c[0x0][0x3b0] ;  /* 0x0000ec00ff107b82 */ /* 0x000ee20000000a00 */
[----:B0-----:R-:W-:-:S07]  /*0210*/  IMAD.WIDE R8, R3, 0x4, R8 ;  /* 0x0000000403087825 */ /* 0x001fce00078e0208 */
[----:B------:R-:W0:Y:S01]  /*0220*/  LDC.64 R6, c[0x0][0x398] ;  /* 0x0000e600ff067b82 */ /* 0x000e220000000a00 */
[----:B--2---:R-:W2:Y:S01]  /*0230*/  LDG.E R4, desc[UR6][R8.64] ;  /* 0x0000000608047981 */ /* 0x004ea2000c1e1900 */
[----:B-1----:R-:W-:-:S03]  /*0240*/  IMAD.WIDE R12, R3, 0x4, R12 ;  /* 0x00000004030c7825 */ /* 0x002fc600078e020c */
[----:B------:R-:W2:Y:S04]  /*0250*/  LDG.E R5, desc[UR6][R8.64+-0x4] ;  /* 0xfffffc0608057981 */ /* 0x000ea8000c1e1900 */
[----:B------:R1:W4:Y:S01]  /*0260*/  LDG.E.CONSTANT R12, desc[UR6][R12.64] ;  /* 0x000000060c0c7981 */ /* 0x000322000c1e9900 */
[----:B------:R-:W-:Y:S01]  /*0270*/  IMAD R10, R15, R2, R3 ;  /* 0x000000020f0a7224 */ /* 0x000fe200078e0203 */
[----:B-1----:R-:W-:-:S04]  /*0280*/  IADD3 R13, PT, PT, R3, 0x1, RZ ;  /* 0x00000001030d7810 */ /* 0x002fc80007ffe0ff */
[----:B------:R-:W-:Y:S01]  /*0290*/  ISETP.GE.AND P0, PT, R13, R2, PT ;  /* 0x000000020d00720c */ /* 0x000fe20003f06270 */
[----:B---3--:R-:W-:-:S04]  /*02a0*/  IMAD.WIDE R16, R10, 0x4, R16 ;  /* 0x000000040a107825 */ /* 0x008fc800078e0210 */
[----:B0-----:R-:W-:-:S04]  /*02b0*/  IMAD.WIDE.U32 R6, R15, 0x4, R6 ;  /* 0x000000040f067825 */ /* 0x001fc800078e0006 */
[----:B--2---:R-:W-:-:S04]  /*02c0*/  FADD R5, R4, -R5 ;  /* 0x8000000504057221 */ /* 0x004fc80000000000 */
[----:B----4-:R-:W-:-:S05]  /*02d0*/  FMUL R5, R5, R12 ;  /* 0x0000000c05057220 */ /* 0x010fca0000400000 */
[----:B------:R0:W-:Y:S01]  /*02e0*/  STG.E desc[UR6][R16.64], R5 ;  /* 0x0000000510007986 */ /* 0x0001e2000c101906 */
[----:B------:R-:W-:Y:S05]  /*02f0*/  @P0 EXIT ;  /* 0x000000000000094d */ /* 0x000fea0003800000 */
[----:B------:R1:W5:Y:S01]  /*0300*/  LDG.E.CONSTANT R0, desc[UR6][R6.64] ;  /* 0x0000000606007981 */ /* 0x000362000c1e9900 */
[----:B------:R-:W-:Y:S01]  /*0310*/  LOP3.LUT R9, RZ, R3, RZ, 0x33, !PT ;  /* 0x00000003ff097212 */ /* 0x000fe200078e33ff */
[----:B------:R-:W2:Y:S04]  /*0320*/  LDCU UR10, c[0x0][0x3a4] ;  /* 0x00007480ff0a77ac */ /* 0x000ea80008000800 */
[----:B------:R-:W-:-:S05]  /*0330*/  IMAD.IADD R9, R9, 0x1, R2 ;  /* 0x0000000109097824 */ /* 0x000fca00078e0202 */
[----:B------:R-:W-:Y:S01]  /*0340*/  LOP3.LUT P0, R11, R9, 0x3, RZ, 0xc0, !PT ;  /* 0x00000003090b7812 */ /* 0x000fe2000780c0ff */
[----:B--2---:R-:W-:-:S12]  /*0350*/  IMAD.U32 R21, RZ, RZ, UR10 ;  /* 0x0000000aff157e24 */ /* 0x004fd8000f8e00ff */
[----:B-1----:R-:W-:Y:S05]  /*0360*/  @!P0 BRA `(.L_x_69) ;  /* 0x0000000000b48947 */ /* 0x002fea0003800000 */
[----:B------:R-:W1:Y:S01]  /*0370*/  LDCU.64 UR4, c[0x0][0x380] ;  /* 0x00007000ff0477ac */ /* 0x000e620008000a00 */
[----:B------:R-:W2:Y:S01]  /*0380*/  LDC R2, c[0x0][0x3a0] ;  /* 0x0000e800ff027b82 */ /* 0x000ea20000000800 */
[----:B------:R-:W-:Y:S01]  /*0390*/  IMAD.MOV.U32 R12, RZ, RZ, R4 ;  /* 0x000000ffff0c7224 */ /* 0x000fe200078e0004 */
[----:B------:R-:W-:Y:S01]  /*03a0*/  IADD3 R3, PT, PT, R3, 0x41, RZ ;  /* 0x0000004103037810 */ /* 0x000fe20007ffe0ff */
[----:B------:R-:W-:Y:S01]  /*03b0*/  VIADD R21, R10, 0x1 ;  /* 0x000000010a157836 */ /* 0x000fe20000000000 */
[----:B------:R-:W-:Y:S01]  /*03c0*/  IADD3 R4, PT, PT, -R11, RZ, RZ ;  /* 0x000000ff0b047210 */ /* 0x000fe20007ffe1ff */
[----:B------:R-:W-:-:S03]  /*03d0*/  IMAD.U32 R23, RZ, RZ, UR10 ;  /* 0x0000000aff177e24 */ /* 0x000fc6000f8e00ff */
[----:B------:R-:W3:Y:S08]  /*03e0*/  LDC.64 R6, c[0x0][0x3b0] ;  /* 0x0000ec00ff067b82 */ /* 0x000ef00000000a00 */
[----:B------:R-:W4:Y:S01]  /*03f0*/  LDC.64 R8, c[0x0][0x388] ;  /* 0x0000e200ff087b82 */ /* 0x000f220000000a00 */
[----:B-1----:R-:W-:Y:S02]  /*0400*/  UIADD3 UR8, UP0, UPT, UR4, 0x104, URZ ;  /* 0x0000010404087890 */ /* 0x002fe4000ff1e0ff */
[----:B------:R-:W-:-:S02]  /*0410*/  UIADD3 UR4, UP1, UPT, UR4, 0x4, URZ ;  /* 0x0000000404047890 */ /* 0x000fc4000ff3e0ff */
[----:B------:R-:W-:Y:S02]  /*0420*/  UIADD3.X UR9, UPT, UPT, URZ, UR5, URZ, UP0, !UPT ;  /* 0x00000005ff097290 */ /* 0x000fe400087fe4ff */
[----:B------:R-:W-:-:S12]  /*0430*/  UIADD3.X UR5, UPT, UPT, URZ, UR5, URZ, UP1, !UPT ;  /* 0x00000005ff057290 */ /* 0x000fd80008ffe4ff */
.L_x_70:
[----:B--2---:R-:W-:Y:S01]  /*0440*/  ISETP.GE.AND P0, PT, R3, R2, PT ;  /* 0x000000020300720c */ /* 0x004fe20003f06270 */
[----:B0-----:R-:W-:Y:S01]  /*0450*/  IMAD.U32 R16, RZ, RZ, UR8 ;  /* 0x00000008ff107e24 */ /* 0x001fe2000f8e00ff */
[----:B------:R-:W-:Y:S01]  /*0460*/  MOV R18, UR4 ;  /* 0x0000000400127c02 */ /* 0x000fe20008000f00 */
[----:B------:R-:W-:Y:S02]  /*0470*/  IMAD.U32 R17, RZ, RZ, UR9 ;  /* 0x00000009ff117e24 */ /* 0x000fe4000f8e00ff */
[----:B------:R-:W-:Y:S02]  /*0480*/  IMAD.U32 R19, RZ, RZ, UR5 ;  /* 0x00000005ff137e24 */ /* 0x000fe4000f8e00ff */
[----:B----4-:R-:W-:-:S04]  /*0490*/  IMAD.WIDE R10, R13, 0x4, R8 ;  /* 0x000000040d0a7825 */ /* 0x010fc800078e0208 */
[C---:B------:R-:W-:Y:S02]  /*04a0*/  IMAD.WIDE R18, R23.reuse, 0x4, R18 ;  /* 0x0000000417127825 */ /* 0x040fe400078e0212 */
[----:B------:R-:W2:Y:S02]  /*04b0*/  LDG.E.CONSTANT R10, desc[UR6][R10.64] ;  /* 0x000000060a0a7981 */ /* 0x000ea4000c1e9900 */
[----:B------:R-:W-:-:S05]  /*04c0*/  @!P0 IMAD.WIDE R16, R23, 0x4, R16 ;  /* 0x0000000417108825 */ /* 0x000fca00078e0210 */
[----:B------:R3:W-:Y:S04]  /*04d0*/  @!P0 CCTL.E.PF2 [R16] ;  /* 0x000000001000898f */ /* 0x0007e80000800100 */
[----:B------:R-:W4:Y:S04]  /*04e0*/  @!P0 LDG.E R12, desc[UR6][R18.64+-0x4] ;  /* 0xfffffc06120c8981 */ /* 0x000f28000c1e1900 */
[----:B------:R-:W4:Y:S01]  /*04f0*/  LDG.E R25, desc[UR6][R18.64] ;  /* 0x0000000612197981 */ /* 0x000f22000c1e1900 */
[----:B---3--:R-:W-:Y:S01]  /*0500*/  IMAD.WIDE R16, R21, 0x4, R6 ;  /* 0x0000000415107825 */ /* 0x008fe200078e0206 */
[----:B------:R-:W-:-:S02]  /*0510*/  IADD3 R4, PT, PT, R4, 0x1, RZ ;  /* 0x0000000104047810 */ /* 0x000fc40007ffe0ff */
[----:B------:R-:W-:Y:S01]  /*0520*/  IADD3 R3, PT, PT, R3, 0x1, RZ ;  /* 0x0000000103037810 */ /* 0x000fe20007ffe0ff */
[----:B------:R-:W-:Y:S02]  /*0530*/  VIADD R13, R13, 0x1 ;  /* 0x000000010d0d7836 */ /* 0x000fe40000000000 */
[----:B------:R-:W-:Y:S02]  /*0540*/  VIADD R21, R21, 0x1 ;  /* 0x0000000115157836 */ /* 0x000fe40000000000 */
[----:B------:R-:W-:Y:S01]  /*0550*/  VIADD R23, R23, 0x1 ;  /* 0x0000000117177836 */ /* 0x000fe20000000000 */
[----:B--2---:R-:W-:Y:S01]  /*0560*/  FSETP.NE.AND P2, PT, |R10|, +INF , PT ;  /* 0x7f8000000a00780b */ /* 0x004fe20003f45200 */
[C---:B----4-:R-:W-:Y:S01]  /*0570*/  FADD R14, R25.reuse, -R12 ;  /* 0x8000000c190e7221 */ /* 0x050fe20000000000 */
[----:B------:R-:W-:-:S03]  /*0580*/  FSETP.NE.AND P0, PT, |R25|, +INF , PT ;  /* 0x7f8000001900780b */ /* 0x000fc60003f05200 */
[----:B------:R-:W-:-:S04]  /*0590*/  FFMA R14, R10, R14, -R5 ;  /* 0x0000000e0a0e7223 */ /* 0x000fc80000000805 */
[----:B-----5:R-:W-:Y:S01]  /*05a0*/  FFMA R14, R0, R14, R5 ;  /* 0x0000000e000e7223 */ /* 0x020fe20000000005 */
[----:B------:R-:W-:-:S04]  /*05b0*/  FSETP.NE.AND P1, PT, |R12|, +INF , PT ;  /* 0x7f8000000c00780b */ /* 0x000fc80003f25200 */
[----:B------:R-:W-:-:S04]  /*05c0*/  FSEL R14, R5, R14, !P2 ;  /* 0x0000000e050e7208 */ /* 0x000fc80005000000 */
[----:B------:R-:W-:-:S05]  /*05d0*/  @P0 FSEL R5, R5, R14, !P1 ;  /* 0x0000000e05050208 */ /* 0x000fca0004800000 */
[----:B------:R1:W-:Y:S01]  /*05e0*/  STG.E desc[UR6][R16.64], R5 ;  /* 0x0000000510007986 */ /* 0x0003e2000c101906 */
[----:B------:R-:W-:Y:S01]  /*05f0*/  ISETP.NE.AND P0, PT, R4, RZ, PT ;  /* 0x000000ff0400720c */ /* 0x000fe20003f05270 */
[----:B------:R-:W-:-:S12]  /*0600*/  IMAD.MOV.U32 R12, RZ, RZ, R25 ;  /* 0x000000ffff0c7224 */ /* 0x000fd800078e0019 */
[----:B-1----:R-:W-:Y:S05]  /*0610*/  @P0 BRA `(.L_x_70) ;  /* 0xfffffffc00880947 */ /* 0x002fea000383ffff */
[C---:B------:R-:W-:Y:S01]  /*0620*/  IADD3 R21, PT, PT, R3.reuse, -0x41, RZ ;  /* 0xffffffbf03157810 */ /* 0x040fe20007ffe0ff */
[----:B------:R-:W-:-:S07]  /*0630*/  VIADD R13, R3, 0xffffffc0 ;  /* 0xffffffc0030d7836 */ /* 0x000fce0000000000 */
.L_x_69:
[----:B------:R-:W1:Y:S02]  /*0640*/  LDC R3, c[0x0][0x3a4] ;  /* 0x0000e900ff037b82 */ /* 0x000e640000000800 */
[----:B-1----:R-:W-:-:S04]  /*0650*/  IADD3 R3, PT, PT, -R3, -0x2, R2 ;  /* 0xfffffffe03037810 */ /* 0x002fc80007ffe102 */
[----:B------:R-:W-:-:S13]  /*0660*/  ISETP.GE.U32.AND P0, PT, R3, 0x3, PT ;  /* 0x000000030300780c */ /* 0x000fda0003f06070 */
[----:B------:R-:W-:Y:S05]  /*0670*/  @!P0 EXIT ;  /* 0x000000000000894d */ /* 0x000fea0003800000 */
[----:B------:R-:W1:Y:S01]  /*0680*/  LDC R4, c[0x0][0x3a0] ;  /* 0x0000e800ff047b82 */ /* 0x000e620000000800 */
[-C--:B0-----:R-:W-:Y:S01]  /*0690*/  IMAD R17, R15, R2.reuse, R13 ;  /* 0x000000020f117224 */ /* 0x081fe200078e020d */
[C---:B------:R-:W-:Y:S01]  /*06a0*/  IADD3 R16, PT, PT, R13.reuse, -R2, RZ ;  /* 0x800000020d107210 */ /* 0x040fe20007ffe0ff */
[----:B------:R-:W-:-:S05]  /*06b0*/  VIADD R19, R13, 0x41 ;  /* 0x000000410d137836 */ /* 0x000fca0000000000 */
[----:B------:R-:W0:Y:S08]  /*06c0*/  LDC.64 R10, c[0x0][0x3b0] ;  /* 0x0000ec00ff0a7b82 */ /* 0x000e300000000a00 */
[----:B------:R-:W2:Y:S08]  /*06d0*/  LDC.64 R8, c[0x0][0x380] ;  /* 0x0000e000ff087b82 */ /* 0x000eb00000000a00 */
[----:B------:R-:W3:Y:S02]  /*06e0*/  LDC.64 R6, c[0x0][0x388] ;  /* 0x0000e200ff067b82 */ /* 0x000ee40000000a00 */
.L_x_71:
[----:B------:R-:W-:Y:S01]  /*06f0*/  IADD3 R3, PT, PT, R21, 0x41, RZ ;  /* 0x0000004115037810 */ /* 0x000fe20007ffe0ff */
[----:B------:R-:W-:Y:S02]  /*0700*/  VIADD R23, R19, 0xffffffbf ;  /* 0xffffffbf13177836 */ /* 0x000fe40000000000 */
[----:B--2---:R-:W-:Y:S01]  /*0710*/  IMAD.WIDE R14, R21, 0x4, R8 ;  /* 0x00000004150e7825 */ /* 0x004fe200078e0208 */
[----:B-1----:R-:W-:-:S03]  /*0720*/  ISETP.GE.AND P0, PT, R3, R4, PT ;  /* 0x000000040300720c */ /* 0x002fc60003f06270 */
[----:B------:R-:W-:-:S10]  /*0730*/  IMAD.WIDE R2, R23, 0x4, R8 ;  /* 0x0000000417027825 */ /* 0x000fd400078e0208 */
[----:B------:R-:W1:Y:S02]  /*0740*/  @!P0 LDC.64 R12, c[0x0][0x380] ;  /* 0x0000e000ff0c8b82 */ /* 0x000e640000000a00 */
[----:B-1----:R-:W-:-:S04]  /*0750*/  @!P0 IMAD.WIDE R20, R21, 0x4, R12 ;  /* 0x0000000415148825 */ /* 0x002fc800078e020c */
[----:B---3--:R-:W-:Y:S01]  /*0760*/  IMAD.WIDE R12, R23, 0x4, R6 ;  /* 0x00000004170c7825 */ /* 0x008fe200078e0206 */
[----:B------:R1:W-:Y:S04]  /*0770*/  @!P0 CCTL.E.PF2 [R20+0x104] ;  /* 0x000001041400898f */ /* 0x0003e80000800100 */
[----:B------:R-:W2:Y:S04]  /*0780*/  LDG.E R15, desc[UR6][R14.64] ;  /* 0x000000060e0f7981 */ /* 0x000ea8000c1e1900 */
[----:B------:R-:W3:Y:S04]  /*0790*/  LDG.E R18, desc[UR6][R2.64] ;  /* 0x0000000602127981 */ /* 0x000ee8000c1e1900 */
[----:B------:R-:W4:Y:S04]  /*07a0*/  LDG.E.CONSTANT R22, desc[UR6][R12.64] ;  /* 0x000000060c167981 */ /* 0x000f28000c1e9900 */
[----:B-1----:R-:W4:Y:S01]  /*07b0*/  LDG.E.CONSTANT R20, desc[UR6][R12.64+0x4] ;  /* 0x000004060c147981 */ /* 0x002f22000c1e9900 */
[----:B--2---:R-:W-:Y:S01]  /*07c0*/  FSETP.NE.AND P0, PT, |R15|, +INF , PT ;  /* 0x7f8000000f00780b */ /* 0x004fe20003f05200 */
[C---:B---3--:R-:W-:Y:S01]  /*07d0*/  FADD R23, R18.reuse, -R15 ;  /* 0x8000000f12177221 */ /* 0x048fe20000000000 */
[----:B------:R-:W-:Y:S01]  /*07e0*/  FSETP.NE.AND P1, PT, |R18|, +INF , PT ;  /* 0x7f8000001200780b */ /* 0x000fe20003f25200 */
[----:B0-----:R-:W-:-:S04]  /*07f0*/  IMAD.WIDE R14, R17, 0x4, R10 ;  /* 0x00000004110e7825 */ /* 0x001fc800078e020a */
[C---:B----4-:R-:W-:Y:S01]  /*0800*/  FFMA R23, R22.reuse, R23, -R5 ;  /* 0x0000001716177223 */ /* 0x050fe20000000805 */
[----:B------:R-:W-:-:S03]  /*0810*/  FSETP.NE.AND P2, PT, |R22|, +INF , PT ;  /* 0x7f8000001600780b */ /* 0x000fc60003f45200 */
[----:B-----5:R-:W-:-:S05]  /*0820*/  FFMA R24, R0, R23, R5 ;  /* 0x0000001700187223 */ /* 0x020fca0000000005 */
[----:B------:R-:W-:Y:S02]  /*0830*/  FSEL R24, R5, R24, !P2 ;  /* 0x0000001805187208 */ /* 0x000fe40005000000 */
[----:B------:R-:W-:Y:S02]  /*0840*/  ISETP.GE.AND P2, PT, R19, R4, PT ;  /* 0x000000041300720c */ /* 0x000fe40003f46270 */
[----:B------:R-:W-:-:S05]  /*0850*/  @P1 FSEL R5, R5, R24, !P0 ;  /* 0x0000001805051208 */ /* 0x000fca0004000000 */
[----:B------:R0:W-:Y:S06]  /*0860*/  STG.E desc[UR6][R14.64], R5 ;  /* 0x000000050e007986 */ /* 0x0001ec000c101906 */
[----:B------:R1:W-:Y:S04]  /*0870*/  @!P2 CCTL.E.PF2 [R2+0x104] ;  /* 0x000001040200a98f */ /* 0x0003e80000800100 */
[----:B------:R-:W2:Y:S04]  /*0880*/  @!P2 LDG.E R18, desc[UR6][R2.64] ;  /* 0x000000060212a981 */ /* 0x000ea8000c1e1900 */
[----:B------:R-:W2:Y:S01]  /*0890*/  LDG.E R21, desc[UR6][R2.64+0x4] ;  /* 0x0000040602157981 */ /* 0x000ea2000c1e1900 */
[----:B------:R-:W-:-:S02]  /*08a0*/  FSETP.NE.AND P2, PT, |R20|, +INF , PT ;  /* 0x7f8000001400780b */ /* 0x000fc40003f45200 */
[----:B------:R-:W-:Y:S01]  /*08b0*/  IADD3 R23, PT, PT, R19, 0x1, RZ ;  /* 0x0000000113177810 */ /* 0x000fe20007ffe0ff */
[C---:B--2---:R-:W-:Y:S01]  /*08c0*/  FADD R22, R21.reuse, -R18 ;  /* 0x8000001215167221 */ /* 0x044fe20000000000 */
[----:B------:R-:W-:-:S03]  /*08d0*/  FSETP.NE.AND P0, PT, |R21|, +INF , PT ;  /* 0x7f8000001500780b */ /* 0x000fc60003f05200 */
[--C-:B------:R-:W-:Y:S01]  /*08e0*/  FFMA R22, R20, R22, -R5.reuse ;  /* 0x0000001614167223 */ /* 0x100fe20000000805 */
[----:B------:R-:W-:Y:S01]  /*08f0*/  FSETP.NE.AND P1, PT, |R18|, +INF , PT ;  /* 0x7f8000001200780b */ /* 0x000fe20003f25200 */
[----:B------:R-:W2:Y:S02]  /*0900*/  LDG.E.CONSTANT R20, desc[UR6][R12.64+0x8] ;  /* 0x000008060c147981 */ /* 0x000ea4000c1e9900 */
[----:B------:R-:W-:-:S05]  /*0910*/  FFMA R22, R0, R22, R5 ;  /* 0x0000001600167223 */ /* 0x000fca0000000005 */
[C---:B------:R-:W-:Y:S01]  /*0920*/  FSEL R22, R5.reuse, R22, !P2 ;  /* 0x0000001605167208 */ /* 0x040fe20005000000 */
[----:B------:R-:W3:Y:S03]  /*0930*/  LDG.E.CONSTANT R12, desc[UR6][R12.64+0xc] ;  /* 0x00000c060c0c7981 */ /* 0x000ee6000c1e9900 */
[----:B0-----:R-:W-:Y:S02]  /*0940*/  @P0 FSEL R5, R5, R22, !P1 ;  /* 0x0000001605050208 */ /* 0x001fe40004800000 */
[----:B------:R-:W-:-:S03]  /*0950*/  ISETP.GE.AND P0, PT, R23, R4, PT ;  /* 0x000000041700720c */ /* 0x000fc60003f06270 */
[----:B------:R0:W-:Y:S10]  /*0960*/  STG.E desc[UR6][R14.64+0x4], R5 ;  /* 0x000004050e007986 */ /* 0x0001f4000c101906 */
[----:B------:R1:W-:Y:S04]  /*0970*/  @!P0 CCTL.E.PF2 [R2+0x108] ;  /* 0x000001080200898f */ /* 0x0003e80000800100 */
[----:B------:R-:W4:Y:S04]  /*0980*/  @!P0 LDG.E R21, desc[UR6][R2.64+0x4] ;  /* 0x0000040602158981 */ /* 0x000f28000c1e1900 */
[----:B------:R-:W4:Y:S01]  /*0990*/  LDG.E R18, desc[UR6][R2.64+0x8] ;  /* 0x0000080602127981 */ /* 0x000f22000c1e1900 */
[----:B------:R-:W-:Y:S01]  /*09a0*/  VIADD R23, R19, 0x2 ;  /* 0x0000000213177836 */ /* 0x000fe20000000000 */
[----:B--2---:R-:W-:Y:S01]  /*09b0*/  FSETP.NE.AND P2, PT, |R20|, +INF , PT ;  /* 0x7f8000001400780b */ /* 0x004fe20003f45200 */
[----:B----4-:R-:W-:-:S04]  /*09c0*/  FADD R22, R18, -R21 ;  /* 0x8000001512167221 */ /* 0x010fc80000000000 */
[----:B------:R-:W-:Y:S01]  /*09d0*/  FFMA R22, R20, R22, -R5 ;  /* 0x0000001614167223 */ /* 0x000fe20000000805 */
[----:B------:R-:W-:-:S03]  /*09e0*/  FSETP.NE.AND P1, PT, |R18|, +INF , PT ;  /* 0x7f8000001200780b */ /* 0x000fc60003f25200 */
[----:B------:R-:W-:Y:S01]  /*09f0*/  FFMA R22, R0, R22, R5 ;  /* 0x0000001600167223 */ /* 0x000fe20000000005 */
[----:B------:R-:W-:-:S04]  /*0a00*/  FSETP.NE.AND P0, PT, |R21|, +INF , PT ;  /* 0x7f8000001500780b */ /* 0x000fc80003f05200 */
[----:B------:R-:W-:Y:S02]  /*0a10*/  FSEL R22, R5, R22, !P2 ;  /* 0x0000001605167208 */ /* 0x000fe40005000000 */
[----:B------:R-:W-:-:S03]  /*0a20*/  ISETP.GE.AND P2, PT, R23, R4, PT ;  /* 0x000000041700720c */ /* 0x000fc60003f46270 */
[----:B0-----:R-:W-:-:S05]  /*0a30*/  @P1 FSEL R5, R5, R22, !P0 ;  /* 0x0000001605051208 */ /* 0x001fca0004000000 */
[----:B------:R0:W-:Y:S05]  /*0a40*/  STG.E desc[UR6][R14.64+0x8], R5 ;  /* 0x000008050e007986 */ /* 0x0001ea000c101906 */
[----:B------:R1:W-:Y:S04]  /*0a50*/  @!P2 CCTL.E.PF2 [R2+0x10c] ;  /* 0x0000010c0200a98f */ /* 0x0003e80000800100 */
[----:B------:R-:W2:Y:S04]  /*0a60*/  @!P2 LDG.E R18, desc[UR6][R2.64+0x8] ;  /* 0x000008060212a981 */ /* 0x000ea8000c1e1900 */
[----:B------:R1:W2:Y:S01]  /*0a70*/  LDG.E R21, desc[UR6][R2.64+0xc] ;  /* 0x00000c0602157981 */ /* 0x0002a2000c1e1900 */
[----:B---3--:R-:W-:-:S02]  /*0a80*/  FSETP.NE.AND P2, PT, |R12|, +INF , PT ;  /* 0x7f8000000c00780b */ /* 0x008fc40003f45200 */
[----:B------:R-:W-:Y:S02]  /*0a90*/  IADD3 R16, PT, PT, R16, 0x4, RZ ;  /* 0x0000000410107810 */ /* 0x000fe40007ffe0ff */
[----:B------:R-:W-:Y:S01]  /*0aa0*/  IADD3 R17, PT, PT, R17, 0x4, RZ ;  /* 0x0000000411117810 */ /* 0x000fe20007ffe0ff */
[----:B-1----:R-:W-:Y:S02]  /*0ab0*/  VIADD R2, R19, 0x4 ;  /* 0x0000000413027836 */ /* 0x002fe40000000000 */
[C---:B--2---:R-:W-:Y:S01]  /*0ac0*/  FADD R20, R21.reuse, -R18 ;  /* 0x8000001215147221 */ /* 0x044fe20000000000 */
[----:B------:R-:W-:-:S03]  /*0ad0*/  FSETP.NE.AND P0, PT, |R21|, +INF , PT ;  /* 0x7f8000001500780b */ /* 0x000fc60003f05200 */
[----:B------:R-:W-:-:S04]  /*0ae0*/  FFMA R20, R12, R20, -R5 ;  /* 0x000000140c147223 */ /* 0x000fc80000000805 */
[----:B------:R-:W-:Y:S01]  /*0af0*/  FFMA R20, R0, R20, R5 ;  /* 0x0000001400147223 */ /* 0x000fe20000000005 */
[----:B------:R-:W-:-:S04]  /*0b00*/  FSETP.NE.AND P1, PT, |R18|, +INF , PT ;  /* 0x7f8000001200780b */ /* 0x000fc80003f25200 */
[----:B------:R-:W-:-:S04]  /*0b10*/  FSEL R20, R5, R20, !P2 ;  /* 0x0000001405147208 */ /* 0x000fc80005000000 */
[----:B0-----:R-:W-:-:S05]  /*0b20*/  @P0 FSEL R5, R5, R20, !P1 ;  /* 0x0000001405050208 */ /* 0x001fca0004800000 */
[----:B------:R4:W-:Y:S01]  /*0b30*/  STG.E desc[UR6][R14.64+0xc], R5 ;  /* 0x00000c050e007986 */ /* 0x0009e2000c101906 */
[----:B------:R-:W-:Y:S01]  /*0b40*/  ISETP.NE.AND P0, PT, R16, RZ, PT ;  /* 0x000000ff1000720c */ /* 0x000fe20003f05270 */
[----:B------:R-:W-:Y:S01]  /*0b50*/  VIADD R21, R19, 0xffffffc2 ;  /* 0xffffffc213157836 */ /* 0x000fe20000000000 */
[----:B------:R-:W-:-:S11]  /*0b60*/  MOV R19, R2 ;  /* 0x0000000200137202 */ /* 0x000fd60000000f00 */
[----:B----4-:R-:W-:Y:S05]  /*0b70*/  @P0 BRA `(.L_x_71) ;  /* 0xfffffff800dc0947 */ /* 0x010fea000383ffff */
[----:B------:R-:W-:Y:S05]  /*0b80*/  EXIT ;  /* 0x000000000000794d */ /* 0x000fea0003800000 */
.L_x_72:
        /* <DEDUP_REMOVED lines=15> */
.L_x_81:


//--------------------- .text.efi_precompute_diffs_f32 --------------------------
	.section	.text.efi_precompute_diffs_f32,"ax",@progbits
	.align	128
        .global         efi_precompute_diffs_f32
        .type           efi_precompute_diffs_f32,@function
        .size           efi_precompute_diffs_f32,(.L_x_82 - efi_precompute_diffs_f32)
        .other          efi_precompute_diffs_f32,@"STO_CUDA_ENTRY STV_DEFAULT"
efi_precompute_diffs_f32:
.text.efi_precompute_diffs_f32:
[----:B------:R-:W-:Y:S01]  /*0000*/  LDC R1, c[0x0][0x37c] ;  /* 0x0000df00ff017b82 */ /* 0x000fe20000000800 */
[----:B------:R-:W0:Y:S07]  /*0010*/  S2R R3, SR_TID.X ;  /* 0x0000000000037919 */ /* 0x000e2e0000002100 */
[----:B------:R-:W0:Y:S01]  /*0020*/  S2UR UR4, SR_CTAID.X ;  /* 0x00000000000479c3 */ /* 0x000e220000002500 */
[----:B------:R-:W1:Y:S01]  /*0030*/  LDCU.64 UR6, c[0x0][0x358] ;  /* 0x00006b00ff0677ac */ /* 0x000e620008000a00 */
[----:B------:R-:W-:Y:S01]  /*0040*/  BSSY.RECONVERGENT B0, `(.L_x_73) ;  /* 0x000002c000007945 */ /* 0x000fe20003800200 */
[----:B------:R-:W2:Y:S05]  /*0050*/  LDCU UR8, c[0x0][0x390] ;  /* 0x00007200ff0877ac */ /* 0x000eaa0008000800 */
[----:B------:R-:W0:Y:S01]  /*0060*/  LDC R16, c[0x0][0x360] ;  /* 0x0000d800ff107b82 */ /* 0x000e220000000800 */
[----:B------:R-:W3:Y:S01]  /*0070*/  LDCU UR9, c[0x0][0x390] ;  /* 0x00007200ff0977ac */ /* 0x000ee20008000800 */
[----:B--2---:R-:W-:Y:S01]  /*0080*/  MOV R14, UR8 ;  /* 0x00000008000e7c02 */ /* 0x004fe20008000f00 */
[----:B0-----:R-:W-:Y:S01]  /*0090*/  IMAD R0, R16, UR4, R3 ;  /* 0x0000000410007c24 */ /* 0x001fe2000f8e0203 */
[----:B------:R-:W0:Y:S04]  /*00a0*/  LDCU UR4, c[0x0][0x390] ;  /* 0x00007200ff0477ac */ /* 0x000e280008000800 */
[C---:B------:R-:W-:Y:S01]  /*00b0*/  ISETP.NE.AND P0, PT, R0.reuse, RZ, PT ;  /* 0x000000ff0000720c */ /* 0x040fe20003f05270 */
[----:B------:R-:W-:-:S12]  /*00c0*/  VIADD R0, R0, 0x1 ;  /* 0x0000000100007836 */ /* 0x000fd80000000000 */
[----:B------:R-:W1:Y:S01]  /*00d0*/  @!P0 LDC.64 R2, c[0x0][0x398] ;  /* 0x0000e600ff028b82 */ /* 0x000e620000000a00 */
[----:B------:R-:W-:Y:S02]  /*00e0*/  @!P0 IMAD.MOV.U32 R5, RZ, RZ, 0x7fc00000 ;  /* 0x7fc00000ff058424 */ /* 0x000fe400078e00ff */
[----:B0-----:R-:W-:-:S05]  /*00f0*/  IMAD.U32 R19, RZ, RZ, UR4 ;  /* 0x00000004ff137e24 */ /* 0x001fca000f8e00ff */
[----:B------:R-:W-:Y:S01]  /*0100*/  ISETP.GE.AND P1, PT, R0, R19, PT ;  /* 0x000000130000720c */ /* 0x000fe20003f26270 */
[----:B-1----:R0:W-:-:S12]  /*0110*/  @!P0 STG.E desc[UR6][R2.64], R5 ;  /* 0x0000000502008986 */ /* 0x0021d8000c101906 */
[----:B---3--:R-:W-:Y:S05]  /*0120*/  @P1 BRA `(.L_x_74) ;  /* 0x0000000000741947 */ /* 0x008fea0003800000 */
[----:B0-----:R-:W0:Y:S01]  /*0130*/  LDC.64 R2, c[0x0][0x398] ;  /* 0x0000e600ff027b82 */ /* 0x001e220000000a00 */
[----:B------:R-:W1:Y:S01]  /*0140*/  LDCU UR4, c[0x0][0x370] ;  /* 0x00006e00ff0477ac */ /* 0x000e620008000800 */
[----:B------:R-:W-:Y:S02]  /*0150*/  IMAD.MOV.U32 R15, RZ, RZ, R0 ;  /* 0x000000ffff0f7224 */ /* 0x000fe400078e0000 */
[----:B------:R-:W-:-:S04]  /*0160*/  IMAD.U32 R14, RZ, RZ, UR8 ;  /* 0x00000008ff0e7e24 */ /* 0x000fc8000f8e00ff */
[----:B------:R-:W2:Y:S08]  /*0170*/  LDC.64 R4, c[0x0][0x380] ;  /* 0x0000e000ff047b82 */ /* 0x000eb00000000a00 */
[----:B------:R-:W3:Y:S01]  /*0180*/  LDC.64 R6, c[0x0][0x388] ;  /* 0x0000e200ff067b82 */ /* 0x000ee20000000a00 */
[----:B-1----:R-:W-:-:S07]  /*0190*/  IMAD R16, R16, UR4, RZ ;  /* 0x0000000410107c24 */ /* 0x002fce000f8e02ff */
.L_x_75:
[----:B------:R-:W-:Y:S01]  /*01a0*/  IMAD.U32 R19, RZ, RZ, UR9 ;  /* 0x00000009ff137e24 */ /* 0x000fe2000f8e00ff */
[C---:B------:R-:W-:Y:S01]  /*01b0*/  IADD3 R0, PT, PT, R15.reuse, 0x80, RZ ;  /* 0x000000800f007810 */ /* 0x040fe20007ffe0ff */
[----:B--2---:R-:W-:-:S03]  /*01c0*/  IMAD.WIDE R8, R15, 0x4, R4 ;  /* 0x000000040f087825 */ /* 0x004fc600078e0204 */
[----:B------:R-:W-:Y:S01]  /*01d0*/  ISETP.GE.AND P0, PT, R0, R19, PT ;  /* 0x000000130000720c */ /* 0x000fe20003f06270 */
[----:B---3--:R-:W-:-:S12]  /*01e0*/  IMAD.WIDE R10, R15, 0x4, R6 ;  /* 0x000000040f0a7825 */ /* 0x008fd800078e0206 */
[----:B------:R1:W-:Y:S04]  /*01f0*/  @!P0 CCTL.E.PF2 [R8+0x200] ;  /* 0x000002000800898f */ /* 0x0003e80000800100 */
[----:B------:R1:W-:Y:S04]  /*0200*/  @!P0 CCTL.E.PF2 [R10+0x200] ;  /* 0x000002000a00898f */ /* 0x0003e80000800100 */
[----:B------:R-:W2:Y:S04]  /*0210*/  LDG.E R12, desc[UR6][R8.64+-0x4] ;  /* 0xfffffc06080c7981 */ /* 0x000ea8000c1e1900 */
[----:B------:R-:W3:Y:S04]  /*0220*/  LDG.E R13, desc[UR6][R8.64] ;  /* 0x00000006080d7981 */ /* 0x000ee8000c1e1900 */
[----:B------:R-:W4:Y:S01]  /*0230*/  LDG.E R0, desc[UR6][R10.64] ;  /* 0x000000060a007981 */ /* 0x000f22000c1e1900 */
[----:B--2---:R-:W-:-:S04]  /*0240*/  FSETP.NE.AND P0, PT, |R12|, +INF , PT ;  /* 0x7f8000000c00780b */ /* 0x004fc80003f05200 */
[----:B---3--:R-:W-:Y:S01]  /*0250*/  FSETP.EQU.OR P0, PT, |R13|, +INF , !P0 ;  /* 0x7f8000000d00780b */ /* 0x008fe2000470a600 */
[----:B------:R-:W-:Y:S01]  /*0260*/  FADD R17, -R12, R13 ;  /* 0x0000000d0c117221 */ /* 0x000fe20000000100 */
[----:B0-----:R-:W-:Y:S02]  /*0270*/  IMAD.WIDE R12, R15, 0x4, R2 ;  /* 0x000000040f0c7825 */ /* 0x001fe400078e0202 */
[C---:B----4-:R-:W-:Y:S02]  /*0280*/  FSETP.EQU.OR P0, PT, |R0|.reuse, +INF , P0 ;  /* 0x7f8000000000780b */ /* 0x050fe4000070a600 */
[----:B------:R-:W-:-:S05]  /*0290*/  FFMA R17, R0, R17, RZ ;  /* 0x0000001100117223 */ /* 0x000fca00000000ff */
[----:B------:R-:W-:-:S05]  /*02a0*/  FSEL R17, R17, +QNAN , !P0 ;  /* 0x7fc0000011117808 */ /* 0x000fca0004000000 */
[----:B------:R1:W-:Y:S01]  /*02b0*/  STG.E desc[UR6][R12.64], R17 ;  /* 0x000000110c007986 */ /* 0x0003e2000c101906 */
[----:B------:R-:W-:Y:S01]  /*02c0*/  @!P0 VIMNMX R14, PT, PT, R14, R15, PT ;  /* 0x0000000f0e0e8248 */ /* 0x000fe20003fe0100 */
[----:B------:R-:W-:-:S05]  /*02d0*/  IMAD.IADD R15, R16, 0x1, R15 ;  /* 0x00000001100f7824 */ /* 0x000fca00078e020f */
[----:B------:R-:W-:-:S13]  /*02e0*/  ISETP.GE.AND P0, PT, R15, R19, PT ;  /* 0x000000130f00720c */ /* 0x000fda0003f06270 */
[----:B-1----:R-:W-:Y:S05]  /*02f0*/  @!P0 BRA `(.L_x_75) ;  /* 0xfffffffc00a88947 */ /* 0x002fea000383ffff */
.L_x_74:
[----:B------:R-:W-:Y:S05]  /*0300*/  BSYNC.RECONVERGENT B0 ;  /* 0x0000000000007941 */ /* 0x000fea0003800200 */
.L_x_73:
[----:B------:R-:W1:Y:S01]  /*0310*/  LDCU.64 UR4, c[0x0][0x3a0] ;  /* 0x00007400ff0477ac */ /* 0x000e620008000a00 */
[----:B------:R-:W-:Y:S02]  /*0320*/  ISETP.GE.AND P0, PT, R14, R19, PT ;  /* 0x000000130e00720c */ /* 0x000fe40003f06270 */
[----:B-1----:R-:W-:-:S04]  /*0330*/  ISETP.EQ.U32.AND P1, PT, RZ, UR4, PT ;  /* 0x00000004ff007c0c */ /* 0x002fc8000bf22070 */
[----:B------:R-:W-:-:S13]  /*0340*/  ISETP.EQ.OR.EX P0, PT, RZ, UR5, P0, P1 ;  /* 0x00000005ff007c0c */ /* 0x000fda0008702710 */
[----:B------:R-:W-:Y:S05]  /*0350*/  @P0 EXIT ;  /* 0x000000000000094d */ /* 0x000fea0003800000 */
[----:B------:R-:W1:Y:S01]  /*0360*/  S2R R0, SR_LANEID ;  /* 0x0000000000007919 */ /* 0x000e620000000000 */
[----:B0-----:R-:W0:Y:S01]  /*0370*/  LDC.64 R2, c[0x0][0x3a0] ;  /* 0x0000e800ff027b82 */ /* 0x001e220000000a00 */
[----:B------:R-:W-:Y:S01]  /*0380*/  VOTEU.ANY UR4, UPT, PT ;  /* 0x0000000000047886 */ /* 0x000fe200038e0100 */
[----:B------:R-:W-:Y:S01]  /*0390*/  CREDUX.MIN.S32 UR5, R14 ;  /* 0x000000000e0572cc */ /* 0x000fe20000008200 */
[----:B------:R-:W-:-:S12]  /*03a0*/  UFLO.U32 UR4, UR4 ;  /* 0x00000004000472bd */ /* 0x000fd800080e0000 */
[----:B------:R-:W-:Y:S02]  /*03b0*/  MOV R5, UR5 ;  /* 0x0000000500057c02 */ /* 0x000fe40008000f00 */
[----:B-1----:R-:W-:-:S13]  /*03c0*/  ISETP.EQ.U32.AND P0, PT, R0, UR4, PT ;  /* 0x0000000400007c0c */ /* 0x002fda000bf02070 */
[----:B0-----:R-:W-:Y:S01]  /*03d0*/  @P0 REDG.E.MIN.S32.STRONG.GPU desc[UR6][R2.64], R5 ;  /* 0x000000050200098e */ /* 0x001fe2000c92e306 */
[----:B------:R-:W-:Y:S05]  /*03e0*/  EXIT ;  /* 0x000000000000794d */ /* 0x000fea0003800000 */
.L_x_76:
        /* <DEDUP_REMOVED lines=9> */
.L_x_82:


//--------------------- .nv.shared.reserved.0     --------------------------
	.section	.nv.shared.reserved.0,"aw",@nobits
	.weak		__nv_reservedSMEM_offset_0_alias
	.size		__nv_reservedSMEM_offset_0_alias, 0, 64
	.other		__nv_reservedSMEM_offset_0_alias,@"STO_CUDA_RESERVED_SHARED STV_DEFAULT"
__nv_reservedSMEM_offset_0_alias:
	.zero		0
	.zero		64


//--------------------- .nv.constant0.efi_one_series_many_params_from_diff_rm_f32 --------------------------
	.section	.nv.constant0.efi_one_series_many_params_from_diff_rm_f32,"a",@progbits
	.sectionflags	@""
	.align	4
.nv.constant0.efi_one_series_many_params_from_diff_rm_f32:
	.zero		944


//--------------------- .nv.constant0.efi_one_series_many_params_from_diff_tm_f32 --------------------------
	.section	.nv.constant0.efi_one_series_many_params_from_diff_tm_f32,"a",@progbits
	.sectionflags	@""
	.align	4
.nv.constant0.efi_one_series_many_params_from_diff_tm_f32:
	.zero		944


//--------------------- .nv.constant0.efi_many_series_one_param_f32 --------------------------
	.section	.nv.constant0.efi_many_series_one_param_f32,"a",@progbits
	.sectionflags	@""
	.align	4
.nv.constant0.efi_many_series_one_param_f32:
	.zero		944


//--------------------- .nv.constant0.efi_batch_from_diff_f32 --------------------------
	.section	.nv.constant0.efi_batch_from_diff_f32,"a",@progbits
	.sectionflags	@""
	.align	4
.nv.constant0.efi_batch_from_diff_f32:
	.zero		944


//--------------------- .nv.constant0.efi_batch_f32 --------------------------
	.section	.nv.constant0.efi_batch_f32,"a",@progbits
	.sectionflags	@""
	.align	4
.nv.constant0.efi_batch_f32:
	.zero		952


//--------------------- .nv.constant0.efi_precompute_diffs_f32 --------------------------
	.section	.nv.constant0.efi_precompute_diffs_f32,"a",@progbits
	.sectionflags	@""
	.align	4
.nv.constant0.efi_precompute_diffs_f32:
	.zero		936


//--------------------- SYMBOLS --------------------------

	.type		.nv.reservedSmem.offset0,@object
	.size		.nv.reservedSmem.offset0,0x4
